//
// Generated by NVIDIA NVVM Compiler
//
// Compiler Build ID: CL-36424714
// Cuda compilation tools, release 13.0, V13.0.88
// Based on NVVM 20.0.0
//

.version 9.0
.target sm_100
.address_size 64

	// .globl	_Z11testThread1PiPKiS1_

.visible .entry _Z11testThread1PiPKiS1_(
	.param .u64 .ptr .align 1 _Z11testThread1PiPKiS1__param_0,
	.param .u64 .ptr .align 1 _Z11testThread1PiPKiS1__param_1,
	.param .u64 .ptr .align 1 _Z11testThread1PiPKiS1__param_2
)
{
	.reg .b32 	%r<5>;
	.reg .b64 	%rd<11>;

	ld.param.u64 	%rd1, [_Z11testThread1PiPKiS1__param_0];
	ld.param.u64 	%rd2, [_Z11testThread1PiPKiS1__param_1];
	ld.param.u64 	%rd3, [_Z11testThread1PiPKiS1__param_2];
	cvta.to.global.u64 	%rd4, %rd1;
	cvta.to.global.u64 	%rd5, %rd2;
	cvta.to.global.u64 	%rd6, %rd3;
	mov.u32 	%r1, %tid.x;
	mul.wide.u32 	%rd7, %r1, 4;
	add.s64 	%rd8, %rd6, %rd7;
	ld.global.u32 	%r2, [%rd8];
	add.s64 	%rd9, %rd5, %rd7;
	ld.global.u32 	%r3, [%rd9];
	sub.s32 	%r4, %r2, %r3;
	add.s64 	%rd10, %rd4, %rd7;
	st.global.u32 	[%rd10], %r4;
	ret;

}
	// .globl	_Z11testThread2PiPKiS1_
.visible .entry _Z11testThread2PiPKiS1_(
	.param .u64 .ptr .align 1 _Z11testThread2PiPKiS1__param_0,
	.param .u64 .ptr .align 1 _Z11testThread2PiPKiS1__param_1,
	.param .u64 .ptr .align 1 _Z11testThread2PiPKiS1__param_2
)
{
	.reg .b32 	%r<8>;
	.reg .b64 	%rd<11>;

	ld.param.u64 	%rd1, [_Z11testThread2PiPKiS1__param_0];
	ld.param.u64 	%rd2, [_Z11testThread2PiPKiS1__param_1];
	ld.param.u64 	%rd3, [_Z11testThread2PiPKiS1__param_2];
	cvta.to.global.u64 	%rd4, %rd1;
	cvta.to.global.u64 	%rd5, %rd2;
	cvta.to.global.u64 	%rd6, %rd3;
	mov.u32 	%r1, %tid.x;
	mov.u32 	%r2, %tid.y;
	mov.u32 	%r3, %ntid.x;
	mad.lo.s32 	%r4, %r2, %r3, %r1;
	mul.wide.u32 	%rd7, %r4, 4;
	add.s64 	%rd8, %rd6, %rd7;
	ld.global.u32 	%r5, [%rd8];
	add.s64 	%rd9, %rd5, %rd7;
	ld.global.u32 	%r6, [%rd9];
	sub.s32 	%r7, %r5, %r6;
	add.s64 	%rd10, %rd4, %rd7;
	st.global.u32 	[%rd10], %r7;
	ret;

}
	// .globl	_Z11testThread3PiPKiS1_
.visible .entry _Z11testThread3PiPKiS1_(
	.param .u64 .ptr .align 1 _Z11testThread3PiPKiS1__param_0,
	.param .u64 .ptr .align 1 _Z11testThread3PiPKiS1__param_1,
	.param .u64 .ptr .align 1 _Z11testThread3PiPKiS1__param_2
)
{
	.reg .b32 	%r<11>;
	.reg .b64 	%rd<11>;

	ld.param.u64 	%rd1, [_Z11testThread3PiPKiS1__param_0];
	ld.param.u64 	%rd2, [_Z11testThread3PiPKiS1__param_1];
	ld.param.u64 	%rd3, [_Z11testThread3PiPKiS1__param_2];
	cvta.to.global.u64 	%rd4, %rd1;
	cvta.to.global.u64 	%rd5, %rd2;
	cvta.to.global.u64 	%rd6, %rd3;
	mov.u32 	%r1, %tid.x;
	mov.u32 	%r2, %tid.y;
	mov.u32 	%r3, %ntid.x;
	mov.u32 	%r4, %tid.z;
	mov.u32 	%r5, %ntid.y;
	mad.lo.s32 	%r6, %r5, %r4, %r2;
	mad.lo.s32 	%r7, %r6, %r3, %r1;
	mul.wide.u32 	%rd7, %r7, 4;
	add.s64 	%rd8, %rd6, %rd7;
	ld.global.u32 	%r8, [%rd8];
	add.s64 	%rd9, %rd5, %rd7;
	ld.global.u32 	%r9, [%rd9];
	sub.s32 	%r10, %r8, %r9;
	add.s64 	%rd10, %rd4, %rd7;
	st.global.u32 	[%rd10], %r10;
	ret;

}
	// .globl	_Z10testBlock1PiPKiS1_
.visible .entry _Z10testBlock1PiPKiS1_(
	.param .u64 .ptr .align 1 _Z10testBlock1PiPKiS1__param_0,
	.param .u64 .ptr .align 1 _Z10testBlock1PiPKiS1__param_1,
	.param .u64 .ptr .align 1 _Z10testBlock1PiPKiS1__param_2
)
{
	.reg .b32 	%r<5>;
	.reg .b64 	%rd<11>;

	ld.param.u64 	%rd1, [_Z10testBlock1PiPKiS1__param_0];
	ld.param.u64 	%rd2, [_Z10testBlock1PiPKiS1__param_1];
	ld.param.u64 	%rd3, [_Z10testBlock1PiPKiS1__param_2];
	cvta.to.global.u64 	%rd4, %rd1;
	cvta.to.global.u64 	%rd5, %rd2;
	cvta.to.global.u64 	%rd6, %rd3;
	mov.u32 	%r1, %ctaid.x;
	mul.wide.u32 	%rd7, %r1, 4;
	add.s64 	%rd8, %rd6, %rd7;
	ld.global.u32 	%r2, [%rd8];
	add.s64 	%rd9, %rd5, %rd7;
	ld.global.u32 	%r3, [%rd9];
	sub.s32 	%r4, %r2, %r3;
	add.s64 	%rd10, %rd4, %rd7;
	st.global.u32 	[%rd10], %r4;
	ret;

}
	// .globl	_Z10testBlock2PiPKiS1_
.visible .entry _Z10testBlock2PiPKiS1_(
	.param .u64 .ptr .align 1 _Z10testBlock2PiPKiS1__param_0,
	.param .u64 .ptr .align 1 _Z10testBlock2PiPKiS1__param_1,
	.param .u64 .ptr .align 1 _Z10testBlock2PiPKiS1__param_2
)
{
	.reg .b32 	%r<8>;
	.reg .b64 	%rd<11>;

	ld.param.u64 	%rd1, [_Z10testBlock2PiPKiS1__param_0];
	ld.param.u64 	%rd2, [_Z10testBlock2PiPKiS1__param_1];
	ld.param.u64 	%rd3, [_Z10testBlock2PiPKiS1__param_2];
	cvta.to.global.u64 	%rd4, %rd1;
	cvta.to.global.u64 	%rd5, %rd2;
	cvta.to.global.u64 	%rd6, %rd3;
	mov.u32 	%r1, %ctaid.x;
	mov.u32 	%r2, %ctaid.y;
	mov.u32 	%r3, %nctaid.x;
	mad.lo.s32 	%r4, %r2, %r3, %r1;
	mul.wide.s32 	%rd7, %r4, 4;
	add.s64 	%rd8, %rd6, %rd7;
	ld.global.u32 	%r5, [%rd8];
	add.s64 	%rd9, %rd5, %rd7;
	ld.global.u32 	%r6, [%rd9];
	sub.s32 	%r7, %r5, %r6;
	add.s64 	%rd10, %rd4, %rd7;
	st.global.u32 	[%rd10], %r7;
	ret;

}
	// .globl	_Z10testBlock3PiPKiS1_
.visible .entry _Z10testBlock3PiPKiS1_(
	.param .u64 .ptr .align 1 _Z10testBlock3PiPKiS1__param_0,
	.param .u64 .ptr .align 1 _Z10testBlock3PiPKiS1__param_1,
	.param .u64 .ptr .align 1 _Z10testBlock3PiPKiS1__param_2
)
{
	.reg .b32 	%r<11>;
	.reg .b64 	%rd<11>;

	ld.param.u64 	%rd1, [_Z10testBlock3PiPKiS1__param_0];
	ld.param.u64 	%rd2, [_Z10testBlock3PiPKiS1__param_1];
	ld.param.u64 	%rd3, [_Z10testBlock3PiPKiS1__param_2];
	cvta.to.global.u64 	%rd4, %rd1;
	cvta.to.global.u64 	%rd5, %rd2;
	cvta.to.global.u64 	%rd6, %rd3;
	mov.u32 	%r1, %ctaid.x;
	mov.u32 	%r2, %ctaid.y;
	mov.u32 	%r3, %nctaid.x;
	mov.u32 	%r4, %ctaid.z;
	mov.u32 	%r5, %nctaid.y;
	mad.lo.s32 	%r6, %r5, %r4, %r2;
	mad.lo.s32 	%r7, %r6, %r3, %r1;
	mul.wide.s32 	%rd7, %r7, 4;
	add.s64 	%rd8, %rd6, %rd7;
	ld.global.u32 	%r8, [%rd8];
	add.s64 	%rd9, %rd5, %rd7;
	ld.global.u32 	%r9, [%rd9];
	sub.s32 	%r10, %r8, %r9;
	add.s64 	%rd10, %rd4, %rd7;
	st.global.u32 	[%rd10], %r10;
	ret;

}
	// .globl	_Z16testBlockThread1PiPKiS1_
.visible .entry _Z16testBlockThread1PiPKiS1_(
	.param .u64 .ptr .align 1 _Z16testBlockThread1PiPKiS1__param_0,
	.param .u64 .ptr .align 1 _Z16testBlockThread1PiPKiS1__param_1,
	.param .u64 .ptr .align 1 _Z16testBlockThread1PiPKiS1__param_2
)
{
	.reg .b32 	%r<8>;
	.reg .b64 	%rd<11>;

	ld.param.u64 	%rd1, [_Z16testBlockThread1PiPKiS1__param_0];
	ld.param.u64 	%rd2, [_Z16testBlockThread1PiPKiS1__param_1];
	ld.param.u64 	%rd3, [_Z16testBlockThread1PiPKiS1__param_2];
	cvta.to.global.u64 	%rd4, %rd1;
	cvta.to.global.u64 	%rd5, %rd2;
	cvta.to.global.u64 	%rd6, %rd3;
	mov.u32 	%r1, %tid.x;
	mov.u32 	%r2, %ntid.x;
	mov.u32 	%r3, %ctaid.x;
	mad.lo.s32 	%r4, %r2, %r3, %r1;
	mul.wide.s32 	%rd7, %r4, 4;
	add.s64 	%rd8, %rd6, %rd7;
	ld.global.u32 	%r5, [%rd8];
	add.s64 	%rd9, %rd5, %rd7;
	ld.global.u32 	%r6, [%rd9];
	sub.s32 	%r7, %r5, %r6;
	add.s64 	%rd10, %rd4, %rd7;
	st.global.u32 	[%rd10], %r7;
	ret;

}
	// .globl	_Z16testBlockThread2PiPKiS1_
.visible .entry _Z16testBlockThread2PiPKiS1_(
	.param .u64 .ptr .align 1 _Z16testBlockThread2PiPKiS1__param_0,
	.param .u64 .ptr .align 1 _Z16testBlockThread2PiPKiS1__param_1,
	.param .u64 .ptr .align 1 _Z16testBlockThread2PiPKiS1__param_2
)
{
	.reg .b32 	%r<11>;
	.reg .b64 	%rd<11>;

	ld.param.u64 	%rd1, [_Z16testBlockThread2PiPKiS1__param_0];
	ld.param.u64 	%rd2, [_Z16testBlockThread2PiPKiS1__param_1];
	ld.param.u64 	%rd3, [_Z16testBlockThread2PiPKiS1__param_2];
	cvta.to.global.u64 	%rd4, %rd1;
	cvta.to.global.u64 	%rd5, %rd2;
	cvta.to.global.u64 	%rd6, %rd3;
	mov.u32 	%r1, %tid.x;
	mov.u32 	%r2, %tid.y;
	mov.u32 	%r3, %ntid.x;
	mov.u32 	%r4, %ntid.y;
	mov.u32 	%r5, %ctaid.x;
	mad.lo.s32 	%r6, %r5, %r4, %r2;
	mad.lo.s32 	%r7, %r6, %r3, %r1;
	mul.wide.s32 	%rd7, %r7, 4;
	add.s64 	%rd8, %rd6, %rd7;
	ld.global.u32 	%r8, [%rd8];
	add.s64 	%rd9, %rd5, %rd7;
	ld.global.u32 	%r9, [%rd9];
	sub.s32 	%r10, %r8, %r9;
	add.s64 	%rd10, %rd4, %rd7;
	st.global.u32 	[%rd10], %r10;
	ret;

}
	// .globl	_Z16testBlockThread3PiPKiS1_
.visible .entry _Z16testBlockThread3PiPKiS1_(
	.param .u64 .ptr .align 1 _Z16testBlockThread3PiPKiS1__param_0,
	.param .u64 .ptr .align 1 _Z16testBlockThread3PiPKiS1__param_1,
	.param .u64 .ptr .align 1 _Z16testBlockThread3PiPKiS1__param_2
)
{
	.reg .b32 	%r<14>;
	.reg .b64 	%rd<11>;

	ld.param.u64 	%rd1, [_Z16testBlockThread3PiPKiS1__param_0];
	ld.param.u64 	%rd2, [_Z16testBlockThread3PiPKiS1__param_1];
	ld.param.u64 	%rd3, [_Z16testBlockThread3PiPKiS1__param_2];
	cvta.to.global.u64 	%rd4, %rd1;
	cvta.to.global.u64 	%rd5, %rd2;
	cvta.to.global.u64 	%rd6, %rd3;
	mov.u32 	%r1, %tid.x;
	mov.u32 	%r2, %tid.y;
	mov.u32 	%r3, %ntid.x;
	mov.u32 	%r4, %tid.z;
	mov.u32 	%r5, %ntid.y;
	mov.u32 	%r6, %ntid.z;
	mov.u32 	%r7, %ctaid.x;
	mad.lo.s32 	%r8, %r7, %r6, %r4;
	mad.lo.s32 	%r9, %r8, %r5, %r2;
	mad.lo.s32 	%r10, %r9, %r3, %r1;
	mul.wide.s32 	%rd7, %r10, 4;
	add.s64 	%rd8, %rd6, %rd7;
	ld.global.u32 	%r11, [%rd8];
	add.s64 	%rd9, %rd5, %rd7;
	ld.global.u32 	%r12, [%rd9];
	sub.s32 	%r13, %r11, %r12;
	add.s64 	%rd10, %rd4, %rd7;
	st.global.u32 	[%rd10], %r13;
	ret;

}
	// .globl	_Z16testBlockThread4PiPKiS1_
.visible .entry _Z16testBlockThread4PiPKiS1_(
	.param .u64 .ptr .align 1 _Z16testBlockThread4PiPKiS1__param_0,
	.param .u64 .ptr .align 1 _Z16testBlockThread4PiPKiS1__param_1,
	.param .u64 .ptr .align 1 _Z16testBlockThread4PiPKiS1__param_2
)
{
	.reg .b32 	%r<11>;
	.reg .b64 	%rd<11>;

	ld.param.u64 	%rd1, [_Z16testBlockThread4PiPKiS1__param_0];
	ld.param.u64 	%rd2, [_Z16testBlockThread4PiPKiS1__param_1];
	ld.param.u64 	%rd3, [_Z16testBlockThread4PiPKiS1__param_2];
	cvta.to.global.u64 	%rd4, %rd1;
	cvta.to.global.u64 	%rd5, %rd2;
	cvta.to.global.u64 	%rd6, %rd3;
	mov.u32 	%r1, %ctaid.x;
	mov.u32 	%r2, %ctaid.y;
	mov.u32 	%r3, %nctaid.x;
	mad.lo.s32 	%r4, %r2, %r3, %r1;
	mov.u32 	%r5, %tid.x;
	mov.u32 	%r6, %ntid.x;
	mad.lo.s32 	%r7, %r4, %r6, %r5;
	mul.wide.s32 	%rd7, %r7, 4;
	add.s64 	%rd8, %rd6, %rd7;
	ld.global.u32 	%r8, [%rd8];
	add.s64 	%rd9, %rd5, %rd7;
	ld.global.u32 	%r9, [%rd9];
	sub.s32 	%r10, %r8, %r9;
	add.s64 	%rd10, %rd4, %rd7;
	st.global.u32 	[%rd10], %r10;
	ret;

}
	// .globl	_Z16testBlockThread5PiPKiS1_
.visible .entry _Z16testBlockThread5PiPKiS1_(
	.param .u64 .ptr .align 1 _Z16testBlockThread5PiPKiS1__param_0,
	.param .u64 .ptr .align 1 _Z16testBlockThread5PiPKiS1__param_1,
	.param .u64 .ptr .align 1 _Z16testBlockThread5PiPKiS1__param_2
)
{
	.reg .b32 	%r<14>;
	.reg .b64 	%rd<11>;

	ld.param.u64 	%rd1, [_Z16testBlockThread5PiPKiS1__param_0];
	ld.param.u64 	%rd2, [_Z16testBlockThread5PiPKiS1__param_1];
	ld.param.u64 	%rd3, [_Z16testBlockThread5PiPKiS1__param_2];
	cvta.to.global.u64 	%rd4, %rd1;
	cvta.to.global.u64 	%rd5, %rd2;
	cvta.to.global.u64 	%rd6, %rd3;
	mov.u32 	%r1, %ctaid.x;
	mov.u32 	%r2, %ctaid.y;
	mov.u32 	%r3, %nctaid.x;
	mov.u32 	%r4, %ctaid.z;
	mov.u32 	%r5, %nctaid.y;
	mad.lo.s32 	%r6, %r5, %r4, %r2;
	mad.lo.s32 	%r7, %r6, %r3, %r1;
	mov.u32 	%r8, %tid.x;
	mov.u32 	%r9, %ntid.x;
	mad.lo.s32 	%r10, %r7, %r9, %r8;
	mul.wide.s32 	%rd7, %r10, 4;
	add.s64 	%rd8, %rd6, %rd7;
	ld.global.u32 	%r11, [%rd8];
	add.s64 	%rd9, %rd5, %rd7;
	ld.global.u32 	%r12, [%rd9];
	sub.s32 	%r13, %r11, %r12;
	add.s64 	%rd10, %rd4, %rd7;
	st.global.u32 	[%rd10], %r13;
	ret;

}
	// .globl	_Z16testBlockThread6PiPKiS1_
.visible .entry _Z16testBlockThread6PiPKiS1_(
	.param .u64 .ptr .align 1 _Z16testBlockThread6PiPKiS1__param_0,
	.param .u64 .ptr .align 1 _Z16testBlockThread6PiPKiS1__param_1,
	.param .u64 .ptr .align 1 _Z16testBlockThread6PiPKiS1__param_2
)
{
	.reg .b32 	%r<14>;
	.reg .b64 	%rd<11>;

	ld.param.u64 	%rd1, [_Z16testBlockThread6PiPKiS1__param_0];
	ld.param.u64 	%rd2, [_Z16testBlockThread6PiPKiS1__param_1];
	ld.param.u64 	%rd3, [_Z16testBlockThread6PiPKiS1__param_2];
	cvta.to.global.u64 	%rd4, %rd1;
	cvta.to.global.u64 	%rd5, %rd2;
	cvta.to.global.u64 	%rd6, %rd3;
	mov.u32 	%r1, %tid.x;
	mov.u32 	%r2, %tid.y;
	mov.u32 	%r3, %ntid.x;
	mov.u32 	%r4, %ctaid.x;
	mov.u32 	%r5, %ctaid.y;
	mov.u32 	%r6, %nctaid.x;
	mad.lo.s32 	%r7, %r5, %r6, %r4;
	mov.u32 	%r8, %ntid.y;
	mad.lo.s32 	%r9, %r7, %r8, %r2;
	mad.lo.s32 	%r10, %r9, %r3, %r1;
	mul.wide.s32 	%rd7, %r10, 4;
	add.s64 	%rd8, %rd6, %rd7;
	ld.global.u32 	%r11, [%rd8];
	add.s64 	%rd9, %rd5, %rd7;
	ld.global.u32 	%r12, [%rd9];
	sub.s32 	%r13, %r11, %r12;
	add.s64 	%rd10, %rd4, %rd7;
	st.global.u32 	[%rd10], %r13;
	ret;

}
	// .globl	_Z16testBlockThread7PiPKiS1_
.visible .entry _Z16testBlockThread7PiPKiS1_(
	.param .u64 .ptr .align 1 _Z16testBlockThread7PiPKiS1__param_0,
	.param .u64 .ptr .align 1 _Z16testBlockThread7PiPKiS1__param_1,
	.param .u64 .ptr .align 1 _Z16testBlockThread7PiPKiS1__param_2
)
{
	.reg .b32 	%r<17>;
	.reg .b64 	%rd<11>;

	ld.param.u64 	%rd1, [_Z16testBlockThread7PiPKiS1__param_0];
	ld.param.u64 	%rd2, [_Z16testBlockThread7PiPKiS1__param_1];
	ld.param.u64 	%rd3, [_Z16testBlockThread7PiPKiS1__param_2];
	cvta.to.global.u64 	%rd4, %rd1;
	cvta.to.global.u64 	%rd5, %rd2;
	cvta.to.global.u64 	%rd6, %rd3;
	mov.u32 	%r1, %tid.x;
	mov.u32 	%r2, %tid.y;
	mov.u32 	%r3, %ntid.x;
	mov.u32 	%r4, %tid.z;
	mov.u32 	%r5, %ntid.y;
	mov.u32 	%r6, %ctaid.x;
	mov.u32 	%r7, %ctaid.y;
	mov.u32 	%r8, %nctaid.x;
	mad.lo.s32 	%r9, %r7, %r8, %r6;
	mov.u32 	%r10, %ntid.z;
	mad.lo.s32 	%r11, %r9, %r10, %r4;
	mad.lo.s32 	%r12, %r11, %r5, %r2;
	mad.lo.s32 	%r13, %r12, %r3, %r1;
	mul.wide.s32 	%rd7, %r13, 4;
	add.s64 	%rd8, %rd6, %rd7;
	ld.global.u32 	%r14, [%rd8];
	add.s64 	%rd9, %rd5, %rd7;
	ld.global.u32 	%r15, [%rd9];
	sub.s32 	%r16, %r14, %r15;
	add.s64 	%rd10, %rd4, %rd7;
	st.global.u32 	[%rd10], %r16;
	ret;

}
	// .globl	_Z16testBlockThread8PiPKiS1_
.visible .entry _Z16testBlockThread8PiPKiS1_(
	.param .u64 .ptr .align 1 _Z16testBlockThread8PiPKiS1__param_0,
	.param .u64 .ptr .align 1 _Z16testBlockThread8PiPKiS1__param_1,
	.param .u64 .ptr .align 1 _Z16testBlockThread8PiPKiS1__param_2
)
{
	.reg .b32 	%r<17>;
	.reg .b64 	%rd<11>;

	ld.param.u64 	%rd1, [_Z16testBlockThread8PiPKiS1__param_0];
	ld.param.u64 	%rd2, [_Z16testBlockThread8PiPKiS1__param_1];
	ld.param.u64 	%rd3, [_Z16testBlockThread8PiPKiS1__param_2];
	cvta.to.global.u64 	%rd4, %rd1;
	cvta.to.global.u64 	%rd5, %rd2;
	cvta.to.global.u64 	%rd6, %rd3;
	mov.u32 	%r1, %tid.x;
	mov.u32 	%r2, %tid.y;
	mov.u32 	%r3, %ntid.x;
	mov.u32 	%r4, %ctaid.x;
	mov.u32 	%r5, %ctaid.y;
	mov.u32 	%r6, %nctaid.x;
	mov.u32 	%r7, %ctaid.z;
	mov.u32 	%r8, %nctaid.y;
	mad.lo.s32 	%r9, %r8, %r7, %r5;
	mad.lo.s32 	%r10, %r9, %r6, %r4;
	mov.u32 	%r11, %ntid.y;
	mad.lo.s32 	%r12, %r10, %r11, %r2;
	mad.lo.s32 	%r13, %r12, %r3, %r1;
	mul.wide.s32 	%rd7, %r13, 4;
	add.s64 	%rd8, %rd6, %rd7;
	ld.global.u32 	%r14, [%rd8];
	add.s64 	%rd9, %rd5, %rd7;
	ld.global.u32 	%r15, [%rd9];
	sub.s32 	%r16, %r14, %r15;
	add.s64 	%rd10, %rd4, %rd7;
	st.global.u32 	[%rd10], %r16;
	ret;

}
	// .globl	_Z16testBlockThread9PiPKiS1_
.visible .entry _Z16testBlockThread9PiPKiS1_(
	.param .u64 .ptr .align 1 _Z16testBlockThread9PiPKiS1__param_0,
	.param .u64 .ptr .align 1 _Z16testBlockThread9PiPKiS1__param_1,
	.param .u64 .ptr .align 1 _Z16testBlockThread9PiPKiS1__param_2
)
{
	.reg .b32 	%r<20>;
	.reg .b64 	%rd<11>;

	ld.param.u64 	%rd1, [_Z16testBlockThread9PiPKiS1__param_0];
	ld.param.u64 	%rd2, [_Z16testBlockThread9PiPKiS1__param_1];
	ld.param.u64 	%rd3, [_Z16testBlockThread9PiPKiS1__param_2];
	cvta.to.global.u64 	%rd4, %rd1;
	cvta.to.global.u64 	%rd5, %rd2;
	cvta.to.global.u64 	%rd6, %rd3;
	mov.u32 	%r1, %tid.x;
	mov.u32 	%r2, %tid.y;
	mov.u32 	%r3, %ntid.x;
	mov.u32 	%r4, %tid.z;
	mov.u32 	%r5, %ntid.y;
	mov.u32 	%r6, %ctaid.x;
	mov.u32 	%r7, %ctaid.y;
	mov.u32 	%r8, %nctaid.x;
	mov.u32 	%r9, %ctaid.z;
	mov.u32 	%r10, %nctaid.y;
	mad.lo.s32 	%r11, %r10, %r9, %r7;
	mad.lo.s32 	%r12, %r11, %r8, %r6;
	mov.u32 	%r13, %ntid.z;
	mad.lo.s32 	%r14, %r12, %r13, %r4;
	mad.lo.s32 	%r15, %r14, %r5, %r2;
	mad.lo.s32 	%r16, %r15, %r3, %r1;
	mul.wide.s32 	%rd7, %r16, 4;
	add.s64 	%rd8, %rd6, %rd7;
	ld.global.u32 	%r17, [%rd8];
	add.s64 	%rd9, %rd5, %rd7;
	ld.global.u32 	%r18, [%rd9];
	sub.s32 	%r19, %r17, %r18;
	add.s64 	%rd10, %rd4, %rd7;
	st.global.u32 	[%rd10], %r19;
	ret;

}


// ===== COMPILED SASS (sm_100) =====

	.target	sm_100

	.elftype	@"ET_EXEC"


//--------------------- .note.nv.tkinfo           --------------------------
	.section	.note.nv.tkinfo,"",@"SHT_NOTE"
	.sectionflags	@"SHF_NOTE_NV_TKINFO"
	.tkinfo
        /*0018*/ 	.word	0x00000002
        /*0030*/ 	.string	""
        /*0030*/ 	.string	"ptxas"
        /*0030*/ 	.string	"Cuda compilation tools, release 13.0, V13.0.88"
        /*0030*/ 	.string	"Build cuda_13.0.r13.0/compiler.36424714_0"
        /*0030*/ 	.string	"-arch sm_100 -m 64 "



//--------------------- .note.nv.cuinfo           --------------------------
	.section	.note.nv.cuinfo,"",@"SHT_NOTE"
	.sectionflags	@"SHF_NOTE_NV_CUINFO"
        /*0018*/ 	.short	0x0002
        /*001a*/ 	.short	0x0064
        /*001c*/ 	.short	0x0082
	.zero		2


//--------------------- .nv.info                  --------------------------
	.section	.nv.info,"",@"SHT_CUDA_INFO"
	.align	4


	//----- nvinfo : EIATTR_REGCOUNT
	.align		4
        /*0000*/ 	.byte	0x04, 0x2f
        /*0002*/ 	.short	(.L_1 - .L_0)
	.align		4
.L_0:
        /*0004*/ 	.word	index@(_Z11testThread1PiPKiS1_)
        /*0008*/ 	.word	0x0000000c


	//----- nvinfo : EIATTR_FRAME_SIZE
	.align		4
.L_1:
        /*000c*/ 	.byte	0x04, 0x11
        /*000e*/ 	.short	(.L_3 - .L_2)
	.align		4
.L_2:
        /*0010*/ 	.word	index@(_Z11testThread1PiPKiS1_)
        /*0014*/ 	.word	0x00000000


	//----- nvinfo : EIATTR_REGCOUNT
	.align		4
.L_3:
        /*0018*/ 	.byte	0x04, 0x2f
        /*001a*/ 	.short	(.L_5 - .L_4)
	.align		4
.L_4:
        /*001c*/ 	.word	index@(_Z11testThread2PiPKiS1_)
        /*0020*/ 	.word	0x0000000c


	//----- nvinfo : EIATTR_FRAME_SIZE
	.align		4
.L_5:
        /*0024*/ 	.byte	0x04, 0x11
        /*0026*/ 	.short	(.L_7 - .L_6)
	.align		4
.L_6:
        /*0028*/ 	.word	index@(_Z11testThread2PiPKiS1_)
        /*002c*/ 	.word	0x00000000


	//----- nvinfo : EIATTR_REGCOUNT
	.align		4
.L_7:
        /*0030*/ 	.byte	0x04, 0x2f
        /*0032*/ 	.short	(.L_9 - .L_8)
	.align		4
.L_8:
        /*0034*/ 	.word	index@(_Z11testThread3PiPKiS1_)
        /*0038*/ 	.word	0x0000000c


	//----- nvinfo : EIATTR_FRAME_SIZE
	.align		4
.L_9:
        /*003c*/ 	.byte	0x04, 0x11
        /*003e*/ 	.short	(.L_11 - .L_10)
	.align		4
.L_10:
        /*0040*/ 	.word	index@(_Z11testThread3PiPKiS1_)
        /*0044*/ 	.word	0x00000000


	//----- nvinfo : EIATTR_REGCOUNT
	.align		4
.L_11:
        /*0048*/ 	.byte	0x04, 0x2f
        /*004a*/ 	.short	(.L_13 - .L_12)
	.align		4
.L_12:
        /*004c*/ 	.word	index@(_Z10testBlock1PiPKiS1_)
        /*0050*/ 	.word	0x0000000c


	//----- nvinfo : EIATTR_FRAME_SIZE
	.align		4
.L_13:
        /*0054*/ 	.byte	0x04, 0x11
        /*0056*/ 	.short	(.L_15 - .L_14)
	.align		4
.L_14:
        /*0058*/ 	.word	index@(_Z10testBlock1PiPKiS1_)
        /*005c*/ 	.word	0x00000000


	//----- nvinfo : EIATTR_REGCOUNT
	.align		4
.L_15:
        /*0060*/ 	.byte	0x04, 0x2f
        /*0062*/ 	.short	(.L_17 - .L_16)
	.align		4
.L_16:
        /*0064*/ 	.word	index@(_Z10testBlock2PiPKiS1_)
        /*0068*/ 	.word	0x0000000c


	//----- nvinfo : EIATTR_FRAME_SIZE
	.align		4
.L_17:
        /*006c*/ 	.byte	0x04, 0x11
        /*006e*/ 	.short	(.L_19 - .L_18)
	.align		4
.L_18:
        /*0070*/ 	.word	index@(_Z10testBlock2PiPKiS1_)
        /*0074*/ 	.word	0x00000000


	//----- nvinfo : EIATTR_REGCOUNT
	.align		4
.L_19:
        /*0078*/ 	.byte	0x04, 0x2f
        /*007a*/ 	.short	(.L_21 - .L_20)
	.align		4
.L_20:
        /*007c*/ 	.word	index@(_Z10testBlock3PiPKiS1_)
        /*0080*/ 	.word	0x0000000c


	//----- nvinfo : EIATTR_FRAME_SIZE
	.align		4
.L_21:
        /*0084*/ 	.byte	0x04, 0x11
        /*0086*/ 	.short	(.L_23 - .L_22)
	.align		4
.L_22:
        /*0088*/ 	.word	index@(_Z10testBlock3PiPKiS1_)
        /*008c*/ 	.word	0x00000000


	//----- nvinfo : EIATTR_REGCOUNT
	.align		4
.L_23:
        /*0090*/ 	.byte	0x04, 0x2f
        /*0092*/ 	.short	(.L_25 - .L_24)
	.align		4
.L_24:
        /*0094*/ 	.word	index@(_Z16testBlockThread1PiPKiS1_)
        /*0098*/ 	.word	0x0000000c


	//----- nvinfo : EIATTR_FRAME_SIZE
	.align		4
.L_25:
        /*009c*/ 	.byte	0x04, 0x11
        /*009e*/ 	.short	(.L_27 - .L_26)
	.align		4
.L_26:
        /*00a0*/ 	.word	index@(_Z16testBlockThread1PiPKiS1_)
        /*00a4*/ 	.word	0x00000000


	//----- nvinfo : EIATTR_REGCOUNT
	.align		4
.L_27:
        /*00a8*/ 	.byte	0x04, 0x2f
        /*00aa*/ 	.short	(.L_29 - .L_28)
	.align		4
.L_28:
        /*00ac*/ 	.word	index@(_Z16testBlockThread2PiPKiS1_)
        /*00b0*/ 	.word	0x0000000c


	//----- nvinfo : EIATTR_FRAME_SIZE
	.align		4
.L_29:
        /*00b4*/ 	.byte	0x04, 0x11
        /*00b6*/ 	.short	(.L_31 - .L_30)
	.align		4
.L_30:
        /*00b8*/ 	.word	index@(_Z16testBlockThread2PiPKiS1_)
        /*00bc*/ 	.word	0x00000000


	//----- nvinfo : EIATTR_REGCOUNT
	.align		4
.L_31:
        /*00c0*/ 	.byte	0x04, 0x2f
        /*00c2*/ 	.short	(.L_33 - .L_32)
	.align		4
.L_32:
        /*00c4*/ 	.word	index@(_Z16testBlockThread3PiPKiS1_)
        /*00c8*/ 	.word	0x0000000e


	//----- nvinfo : EIATTR_FRAME_SIZE
	.align		4
.L_33:
        /*00cc*/ 	.byte	0x04, 0x11
        /*00ce*/ 	.short	(.L_35 - .L_34)
	.align		4
.L_34:
        /*00d0*/ 	.word	index@(_Z16testBlockThread3PiPKiS1_)
        /*00d4*/ 	.word	0x00000000


	//----- nvinfo : EIATTR_REGCOUNT
	.align		4
.L_35:
        /*00d8*/ 	.byte	0x04, 0x2f
        /*00da*/ 	.short	(.L_37 - .L_36)
	.align		4
.L_36:
        /*00dc*/ 	.word	index@(_Z16testBlockThread4PiPKiS1_)
        /*00e0*/ 	.word	0x0000000c


	//----- nvinfo : EIATTR_FRAME_SIZE
	.align		4
.L_37:
        /*00e4*/ 	.byte	0x04, 0x11
        /*00e6*/ 	.short	(.L_39 - .L_38)
	.align		4
.L_38:
        /*00e8*/ 	.word	index@(_Z16testBlockThread4PiPKiS1_)
        /*00ec*/ 	.word	0x00000000


	//----- nvinfo : EIATTR_REGCOUNT
	.align		4
.L_39:
        /*00f0*/ 	.byte	0x04, 0x2f
        /*00f2*/ 	.short	(.L_41 - .L_40)
	.align		4
.L_40:
        /*00f4*/ 	.word	index@(_Z16testBlockThread5PiPKiS1_)
        /*00f8*/ 	.word	0x0000000c


	//----- nvinfo : EIATTR_FRAME_SIZE
	.align		4
.L_41:
        /*00fc*/ 	.byte	0x04, 0x11
        /*00fe*/ 	.short	(.L_43 - .L_42)
	.align		4
.L_42:
        /*0100*/ 	.word	index@(_Z16testBlockThread5PiPKiS1_)
        /*0104*/ 	.word	0x00000000


	//----- nvinfo : EIATTR_REGCOUNT
	.align		4
.L_43:
        /*0108*/ 	.byte	0x04, 0x2f
        /*010a*/ 	.short	(.L_45 - .L_44)
	.align		4
.L_44:
        /*010c*/ 	.word	index@(_Z16testBlockThread6PiPKiS1_)
        /*0110*/ 	.word	0x0000000c


	//----- nvinfo : EIATTR_FRAME_SIZE
	.align		4
.L_45:
        /*0114*/ 	.byte	0x04, 0x11
        /*0116*/ 	.short	(.L_47 - .L_46)
	.align		4
.L_46:
        /*0118*/ 	.word	index@(_Z16testBlockThread6PiPKiS1_)
        /*011c*/ 	.word	0x00000000


	//----- nvinfo : EIATTR_REGCOUNT
	.align		4
.L_47:
        /*0120*/ 	.byte	0x04, 0x2f
        /*0122*/ 	.short	(.L_49 - .L_48)
	.align		4
.L_48:
        /*0124*/ 	.word	index@(_Z16testBlockThread7PiPKiS1_)
        /*0128*/ 	.word	0x0000000e


	//----- nvinfo : EIATTR_FRAME_SIZE
	.align		4
.L_49:
        /*012c*/ 	.byte	0x04, 0x11
        /*012e*/ 	.short	(.L_51 - .L_50)
	.align		4
.L_50:
        /*0130*/ 	.word	index@(_Z16testBlockThread7PiPKiS1_)
        /*0134*/ 	.word	0x00000000


	//----- nvinfo : EIATTR_REGCOUNT
	.align		4
.L_51:
        /*0138*/ 	.byte	0x04, 0x2f
        /*013a*/ 	.short	(.L_53 - .L_52)
	.align		4
.L_52:
        /*013c*/ 	.word	index@(_Z16testBlockThread8PiPKiS1_)
        /*0140*/ 	.word	0x0000000c


	//----- nvinfo : EIATTR_FRAME_SIZE
	.align		4
.L_53:
        /*0144*/ 	.byte	0x04, 0x11
        /*0146*/ 	.short	(.L_55 - .L_54)
	.align		4
.L_54:
        /*0148*/ 	.word	index@(_Z16testBlockThread8PiPKiS1_)
        /*014c*/ 	.word	0x00000000


	//----- nvinfo : EIATTR_REGCOUNT
	.align		4
.L_55:
        /*0150*/ 	.byte	0x04, 0x2f
        /*0152*/ 	.short	(.L_57 - .L_56)
	.align		4
.L_56:
        /*0154*/ 	.word	index@(_Z16testBlockThread9PiPKiS1_)
        /*0158*/ 	.word	0x0000000e


	//----- nvinfo : EIATTR_FRAME_SIZE
	.align		4
.L_57:
        /*015c*/ 	.byte	0x04, 0x11
        /*015e*/ 	.short	(.L_59 - .L_58)
	.align		4
.L_58:
        /*0160*/ 	.word	index@(_Z16testBlockThread9PiPKiS1_)
        /*0164*/ 	.word	0x00000000


	//----- nvinfo : EIATTR_MIN_STACK_SIZE
	.align		4
.L_59:
        /*0168*/ 	.byte	0x04, 0x12
        /*016a*/ 	.short	(.L_61 - .L_60)
	.align		4
.L_60:
        /*016c*/ 	.word	index@(_Z16testBlockThread9PiPKiS1_)
        /*0170*/ 	.word	0x00000000


	//----- nvinfo : EIATTR_MIN_STACK_SIZE
	.align		4
.L_61:
        /*0174*/ 	.byte	0x04, 0x12
        /*0176*/ 	.short	(.L_63 - .L_62)
	.align		4
.L_62:
        /*0178*/ 	.word	index@(_Z16testBlockThread8PiPKiS1_)
        /*017c*/ 	.word	0x00000000


	//----- nvinfo : EIATTR_MIN_STACK_SIZE
	.align		4
.L_63:
        /*0180*/ 	.byte	0x04, 0x12
        /*0182*/ 	.short	(.L_65 - .L_64)
	.align		4
.L_64:
        /*0184*/ 	.word	index@(_Z16testBlockThread7PiPKiS1_)
        /*0188*/ 	.word	0x00000000


	//----- nvinfo : EIATTR_MIN_STACK_SIZE
	.align		4
.L_65:
        /*018c*/ 	.byte	0x04, 0x12
        /*018e*/ 	.short	(.L_67 - .L_66)
	.align		4
.L_66:
        /*0190*/ 	.word	index@(_Z16testBlockThread6PiPKiS1_)
        /*0194*/ 	.word	0x00000000


	//----- nvinfo : EIATTR_MIN_STACK_SIZE
	.align		4
.L_67:
        /*0198*/ 	.byte	0x04, 0x12
        /*019a*/ 	.short	(.L_69 - .L_68)
	.align		4
.L_68:
        /*019c*/ 	.word	index@(_Z16testBlockThread5PiPKiS1_)
        /*01a0*/ 	.word	0x00000000


	//----- nvinfo : EIATTR_MIN_STACK_SIZE
	.align		4
.L_69:
        /*01a4*/ 	.byte	0x04, 0x12
        /*01a6*/ 	.short	(.L_71 - .L_70)
	.align		4
.L_70:
        /*01a8*/ 	.word	index@(_Z16testBlockThread4PiPKiS1_)
        /*01ac*/ 	.word	0x00000000


	//----- nvinfo : EIATTR_MIN_STACK_SIZE
	.align		4
.L_71:
        /*01b0*/ 	.byte	0x04, 0x12
        /*01b2*/ 	.short	(.L_73 - .L_72)
	.align		4
.L_72:
        /*01b4*/ 	.word	index@(_Z16testBlockThread3PiPKiS1_)
        /*01b8*/ 	.word	0x00000000


	//----- nvinfo : EIATTR_MIN_STACK_SIZE
	.align		4
.L_73:
        /*01bc*/ 	.byte	0x04, 0x12
        /*01be*/ 	.short	(.L_75 - .L_74)
	.align		4
.L_74:
        /*01c0*/ 	.word	index@(_Z16testBlockThread2PiPKiS1_)
        /*01c4*/ 	.word	0x00000000


	//----- nvinfo : EIATTR_MIN_STACK_SIZE
	.align		4
.L_75:
        /*01c8*/ 	.byte	0x04, 0x12
        /*01ca*/ 	.short	(.L_77 - .L_76)
	.align		4
.L_76:
        /*01cc*/ 	.word	index@(_Z16testBlockThread1PiPKiS1_)
        /*01d0*/ 	.word	0x00000000


	//----- nvinfo : EIATTR_MIN_STACK_SIZE
	.align		4
.L_77:
        /*01d4*/ 	.byte	0x04, 0x12
        /*01d6*/ 	.short	(.L_79 - .L_78)
	.align		4
.L_78:
        /*01d8*/ 	.word	index@(_Z10testBlock3PiPKiS1_)
        /*01dc*/ 	.word	0x00000000


	//----- nvinfo : EIATTR_MIN_STACK_SIZE
	.align		4
.L_79:
        /*01e0*/ 	.byte	0x04, 0x12
        /*01e2*/ 	.short	(.L_81 - .L_80)
	.align		4
.L_80:
        /*01e4*/ 	.word	index@(_Z10testBlock2PiPKiS1_)
        /*01e8*/ 	.word	0x00000000


	//----- nvinfo : EIATTR_MIN_STACK_SIZE
	.align		4
.L_81:
        /*01ec*/ 	.byte	0x04, 0x12
        /*01ee*/ 	.short	(.L_83 - .L_82)
	.align		4
.L_82:
        /*01f0*/ 	.word	index@(_Z10testBlock1PiPKiS1_)
        /*01f4*/ 	.word	0x00000000


	//----- nvinfo : EIATTR_MIN_STACK_SIZE
	.align		4
.L_83:
        /*01f8*/ 	.byte	0x04, 0x12
        /*01fa*/ 	.short	(.L_85 - .L_84)
	.align		4
.L_84:
        /*01fc*/ 	.word	index@(_Z11testThread3PiPKiS1_)
        /*0200*/ 	.word	0x00000000


	//----- nvinfo : EIATTR_MIN_STACK_SIZE
	.align		4
.L_85:
        /*0204*/ 	.byte	0x04, 0x12
        /*0206*/ 	.short	(.L_87 - .L_86)
	.align		4
.L_86:
        /*0208*/ 	.word	index@(_Z11testThread2PiPKiS1_)
        /*020c*/ 	.word	0x00000000


	//----- nvinfo : EIATTR_MIN_STACK_SIZE
	.align		4
.L_87:
        /*0210*/ 	.byte	0x04, 0x12
        /*0212*/ 	.short	(.L_89 - .L_88)
	.align		4
.L_88:
        /*0214*/ 	.word	index@(_Z11testThread1PiPKiS1_)
        /*0218*/ 	.word	0x00000000
.L_89:


//--------------------- .nv.compat                --------------------------
	.section	.nv.compat,"",@"SHT_CUDA_COMPAT_INFO"
	.align	4
        /*0000*/ 	.byte	0x02, 0x09, 0x00, 0x00, 0x02, 0x02, 0x01, 0x00, 0x02, 0x05, 0x05, 0x00, 0x03, 0x07, 0x01, 0x01
        /*0010*/ 	.byte	0x02, 0x03, 0x00, 0x00, 0x02, 0x06, 0x01, 0x00, 0x04, 0x0b, 0x08, 0x00, 0x09, 0x00, 0x00, 0x00
        /*0020*/ 	.byte	0x00, 0x00, 0x00, 0x00


//--------------------- .nv.info._Z16testBlockThread9PiPKiS1_ --------------------------
	.section	.nv.info._Z16testBlockThread9PiPKiS1_,"",@"SHT_CUDA_INFO"
	.sectionflags	@""
	.align	4


	//----- nvinfo : EIATTR_CUDA_API_VERSION
	.align		4
        /*0000*/ 	.byte	0x04, 0x37
        /*0002*/ 	.short	(.L_91 - .L_90)
.L_90:
        /*0004*/ 	.word	0x00000082


	//----- nvinfo : EIATTR_KPARAM_INFO
	.align		4
.L_91:
        /*0008*/ 	.byte	0x04, 0x17
        /*000a*/ 	.short	(.L_93 - .L_92)
.L_92:
        /*000c*/ 	.word	0x00000000
        /*0010*/ 	.short	0x0002
        /*0012*/ 	.short	0x0010
        /*0014*/ 	.byte	0x00, 0xf5, 0x21, 0x00


	//----- nvinfo : EIATTR_KPARAM_INFO
	.align		4
.L_93:
        /*0018*/ 	.byte	0x04, 0x17
        /*001a*/ 	.short	(.L_95 - .L_94)
.L_94:
        /*001c*/ 	.word	0x00000000
        /*0020*/ 	.short	0x0001
        /*0022*/ 	.short	0x0008
        /*0024*/ 	.byte	0x00, 0xf5, 0x21, 0x00


	//----- nvinfo : EIATTR_KPARAM_INFO
	.align		4
.L_95:
        /*0028*/ 	.byte	0x04, 0x17
        /*002a*/ 	.short	(.L_97 - .L_96)
.L_96:
        /*002c*/ 	.word	0x00000000
        /*0030*/ 	.short	0x0000
        /*0032*/ 	.short	0x0000
        /*0034*/ 	.byte	0x00, 0xf5, 0x21, 0x00


	//----- nvinfo : EIATTR_SPARSE_MMA_MASK
	.align		4
.L_97:
        /*0038*/ 	.byte	0x03, 0x50
        /*003a*/ 	.short	0x0000


	//----- nvinfo : EIATTR_MAXREG_COUNT
	.align		4
        /*003c*/ 	.byte	0x03, 0x1b
        /*003e*/ 	.short	0x00ff


	//----- nvinfo : EIATTR_MERCURY_ISA_VERSION
	.align		4
        /*0040*/ 	.byte	0x03, 0x5f
        /*0042*/ 	.short	0x0101


	//----- nvinfo : EIATTR_VRC_CTA_INIT_COUNT
	.align		4
        /*0044*/ 	.byte	0x02, 0x4a
	.zero		1
	.zero		1


	//----- nvinfo : EIATTR_EXIT_INSTR_OFFSETS
	.align		4
        /*0048*/ 	.byte	0x04, 0x1c
        /*004a*/ 	.short	(.L_99 - .L_98)


	//   ....[0]....
.L_98:
        /*004c*/ 	.word	0x000001c0


	//----- nvinfo : EIATTR_CBANK_PARAM_SIZE
	.align		4
.L_99:
        /*0050*/ 	.byte	0x03, 0x19
        /*0052*/ 	.short	0x0018


	//----- nvinfo : EIATTR_PARAM_CBANK
	.align		4
        /*0054*/ 	.byte	0x04, 0x0a
        /*0056*/ 	.short	(.L_101 - .L_100)
	.align		4
.L_100:
        /*0058*/ 	.word	index@(.nv.constant0._Z16testBlockThread9PiPKiS1_)
        /*005c*/ 	.short	0x0380
        /*005e*/ 	.short	0x0018


	//----- nvinfo : EIATTR_SW_WAR
	.align		4
.L_101:
        /*0060*/ 	.byte	0x04, 0x36
        /*0062*/ 	.short	(.L_103 - .L_102)
.L_102:
        /*0064*/ 	.word	0x00000008
.L_103:


//--------------------- .nv.info._Z16testBlockThread8PiPKiS1_ --------------------------
	.section	.nv.info._Z16testBlockThread8PiPKiS1_,"",@"SHT_CUDA_INFO"
	.sectionflags	@""
	.align	4


	//----- nvinfo : EIATTR_CUDA_API_VERSION
	.align		4
        /*0000*/ 	.byte	0x04, 0x37
        /*0002*/ 	.short	(.L_105 - .L_104)
.L_104:
        /*0004*/ 	.word	0x00000082


	//----- nvinfo : EIATTR_KPARAM_INFO
	.align		4
.L_105:
        /*0008*/ 	.byte	0x04, 0x17
        /*000a*/ 	.short	(.L_107 - .L_106)
.L_106:
        /*000c*/ 	.word	0x00000000
        /*0010*/ 	.short	0x0002
        /*0012*/ 	.short	0x0010
        /*0014*/ 	.byte	0x00, 0xf5, 0x21, 0x00


	//----- nvinfo : EIATTR_KPARAM_INFO
	.align		4
.L_107:
        /*0018*/ 	.byte	0x04, 0x17
        /*001a*/ 	.short	(.L_109 - .L_108)
.L_108:
        /*001c*/ 	.word	0x00000000
        /*0020*/ 	.short	0x0001
        /*0022*/ 	.short	0x0008
        /*0024*/ 	.byte	0x00, 0xf5, 0x21, 0x00


	//----- nvinfo : EIATTR_KPARAM_INFO
	.align		4
.L_109:
        /*0028*/ 	.byte	0x04, 0x17
        /*002a*/ 	.short	(.L_111 - .L_110)
.L_110:
        /*002c*/ 	.word	0x00000000
        /*0030*/ 	.short	0x0000
        /*0032*/ 	.short	0x0000
        /*0034*/ 	.byte	0x00, 0xf5, 0x21, 0x00


	//----- nvinfo : EIATTR_SPARSE_MMA_MASK
	.align		4
.L_111:
        /*0038*/ 	.byte	0x03, 0x50
        /*003a*/ 	.short	0x0000


	//----- nvinfo : EIATTR_MAXREG_COUNT
	.align		4
        /*003c*/ 	.byte	0x03, 0x1b
        /*003e*/ 	.short	0x00ff


	//----- nvinfo : EIATTR_MERCURY_ISA_VERSION
	.align		4
        /*0040*/ 	.byte	0x03, 0x5f
        /*0042*/ 	.short	0x0101


	//----- nvinfo : EIATTR_VRC_CTA_INIT_COUNT
	.align		4
        /*0044*/ 	.byte	0x02, 0x4a
	.zero		1
	.zero		1


	//----- nvinfo : EIATTR_EXIT_INSTR_OFFSETS
	.align		4
        /*0048*/ 	.byte	0x04, 0x1c
        /*004a*/ 	.short	(.L_113 - .L_112)


	//   ....[0]....
.L_112:
        /*004c*/ 	.word	0x00000190


	//----- nvinfo : EIATTR_CBANK_PARAM_SIZE
	.align		4
.L_113:
        /*0050*/ 	.byte	0x03, 0x19
        /*0052*/ 	.short	0x0018


	//----- nvinfo : EIATTR_PARAM_CBANK
	.align		4
        /*0054*/ 	.byte	0x04, 0x0a
        /*0056*/ 	.short	(.L_115 - .L_114)
	.align		4
.L_114:
        /*0058*/ 	.word	index@(.nv.constant0._Z16testBlockThread8PiPKiS1_)
        /*005c*/ 	.short	0x0380
        /*005e*/ 	.short	0x0018


	//----- nvinfo : EIATTR_SW_WAR
	.align		4
.L_115:
        /*0060*/ 	.byte	0x04, 0x36
        /*0062*/ 	.short	(.L_117 - .L_116)
.L_116:
        /*0064*/ 	.word	0x00000008
.L_117:


//--------------------- .nv.info._Z16testBlockThread7PiPKiS1_ --------------------------
	.section	.nv.info._Z16testBlockThread7PiPKiS1_,"",@"SHT_CUDA_INFO"
	.sectionflags	@""
	.align	4


	//----- nvinfo : EIATTR_CUDA_API_VERSION
	.align		4
        /*0000*/ 	.byte	0x04, 0x37
        /*0002*/ 	.short	(.L_119 - .L_118)
.L_118:
        /*0004*/ 	.word	0x00000082


	//----- nvinfo : EIATTR_KPARAM_INFO
	.align		4
.L_119:
        /*0008*/ 	.byte	0x04, 0x17
        /*000a*/ 	.short	(.L_121 - .L_120)
.L_120:
        /*000c*/ 	.word	0x00000000
        /*0010*/ 	.short	0x0002
        /*0012*/ 	.short	0x0010
        /*0014*/ 	.byte	0x00, 0xf5, 0x21, 0x00


	//----- nvinfo : EIATTR_KPARAM_INFO
	.align		4
.L_121:
        /*0018*/ 	.byte	0x04, 0x17
        /*001a*/ 	.short	(.L_123 - .L_122)
.L_122:
        /*001c*/ 	.word	0x00000000
        /*0020*/ 	.short	0x0001
        /*0022*/ 	.short	0x0008
        /*0024*/ 	.byte	0x00, 0xf5, 0x21, 0x00


	//----- nvinfo : EIATTR_KPARAM_INFO
	.align		4
.L_123:
        /*0028*/ 	.byte	0x04, 0x17
        /*002a*/ 	.short	(.L_125 - .L_124)
.L_124:
        /*002c*/ 	.word	0x00000000
        /*0030*/ 	.short	0x0000
        /*0032*/ 	.short	0x0000
        /*0034*/ 	.byte	0x00, 0xf5, 0x21, 0x00


	//----- nvinfo : EIATTR_SPARSE_MMA_MASK
	.align		4
.L_125:
        /*0038*/ 	.byte	0x03, 0x50
        /*003a*/ 	.short	0x0000


	//----- nvinfo : EIATTR_MAXREG_COUNT
	.align		4
        /*003c*/ 	.byte	0x03, 0x1b
        /*003e*/ 	.short	0x00ff


	//----- nvinfo : EIATTR_MERCURY_ISA_VERSION
	.align		4
        /*0040*/ 	.byte	0x03, 0x5f
        /*0042*/ 	.short	0x0101


	//----- nvinfo : EIATTR_VRC_CTA_INIT_COUNT
	.align		4
        /*0044*/ 	.byte	0x02, 0x4a
	.zero		1
	.zero		1


	//----- nvinfo : EIATTR_EXIT_INSTR_OFFSETS
	.align		4
        /*0048*/ 	.byte	0x04, 0x1c
        /*004a*/ 	.short	(.L_127 - .L_126)


	//   ....[0]....
.L_126:
        /*004c*/ 	.word	0x00000190


	//----- nvinfo : EIATTR_CBANK_PARAM_SIZE
	.align		4
.L_127:
        /*0050*/ 	.byte	0x03, 0x19
        /*0052*/ 	.short	0x0018


	//----- nvinfo : EIATTR_PARAM_CBANK
	.align		4
        /*0054*/ 	.byte	0x04, 0x0a
        /*0056*/ 	.short	(.L_129 - .L_128)
	.align		4
.L_128:
        /*0058*/ 	.word	index@(.nv.constant0._Z16testBlockThread7PiPKiS1_)
        /*005c*/ 	.short	0x0380
        /*005e*/ 	.short	0x0018


	//----- nvinfo : EIATTR_SW_WAR
	.align		4
.L_129:
        /*0060*/ 	.byte	0x04, 0x36
        /*0062*/ 	.short	(.L_131 - .L_130)
.L_130:
        /*0064*/ 	.word	0x00000008
.L_131:


//--------------------- .nv.info._Z16testBlockThread6PiPKiS1_ --------------------------
	.section	.nv.info._Z16testBlockThread6PiPKiS1_,"",@"SHT_CUDA_INFO"
	.sectionflags	@""
	.align	4


	//----- nvinfo : EIATTR_CUDA_API_VERSION
	.align		4
        /*0000*/ 	.byte	0x04, 0x37
        /*0002*/ 	.short	(.L_133 - .L_132)
.L_132:
        /*0004*/ 	.word	0x00000082


	//----- nvinfo : EIATTR_KPARAM_INFO
	.align		4
.L_133:
        /*0008*/ 	.byte	0x04, 0x17
        /*000a*/ 	.short	(.L_135 - .L_134)
.L_134:
        /*000c*/ 	.word	0x00000000
        /*0010*/ 	.short	0x0002
        /*0012*/ 	.short	0x0010
        /*0014*/ 	.byte	0x00, 0xf5, 0x21, 0x00


	//----- nvinfo : EIATTR_KPARAM_INFO
	.align		4
.L_135:
        /*0018*/ 	.byte	0x04, 0x17
        /*001a*/ 	.short	(.L_137 - .L_136)
.L_136:
        /*001c*/ 	.word	0x00000000
        /*0020*/ 	.short	0x0001
        /*0022*/ 	.short	0x0008
        /*0024*/ 	.byte	0x00, 0xf5, 0x21, 0x00


	//----- nvinfo : EIATTR_KPARAM_INFO
	.align		4
.L_137:
        /*0028*/ 	.byte	0x04, 0x17
        /*002a*/ 	.short	(.L_139 - .L_138)
.L_138:
        /*002c*/ 	.word	0x00000000
        /*0030*/ 	.short	0x0000
        /*0032*/ 	.short	0x0000
        /*0034*/ 	.byte	0x00, 0xf5, 0x21, 0x00


	//----- nvinfo : EIATTR_SPARSE_MMA_MASK
	.align		4
.L_139:
        /*0038*/ 	.byte	0x03, 0x50
        /*003a*/ 	.short	0x0000


	//----- nvinfo : EIATTR_MAXREG_COUNT
	.align		4
        /*003c*/ 	.byte	0x03, 0x1b
        /*003e*/ 	.short	0x00ff


	//----- nvinfo : EIATTR_MERCURY_ISA_VERSION
	.align		4
        /*0040*/ 	.byte	0x03, 0x5f
        /*0042*/ 	.short	0x0101


	//----- nvinfo : EIATTR_VRC_CTA_INIT_COUNT
	.align		4
        /*0044*/ 	.byte	0x02, 0x4a
	.zero		1
	.zero		1


	//----- nvinfo : EIATTR_EXIT_INSTR_OFFSETS
	.align		4
        /*0048*/ 	.byte	0x04, 0x1c
        /*004a*/ 	.short	(.L_141 - .L_140)


	//   ....[0]....
.L_140:
        /*004c*/ 	.word	0x00000160


	//----- nvinfo : EIATTR_CBANK_PARAM_SIZE
	.align		4
.L_141:
        /*0050*/ 	.byte	0x03, 0x19
        /*0052*/ 	.short	0x0018


	//----- nvinfo : EIATTR_PARAM_CBANK
	.align		4
        /*0054*/ 	.byte	0x04, 0x0a
        /*0056*/ 	.short	(.L_143 - .L_142)
	.align		4
.L_142:
        /*0058*/ 	.word	index@(.nv.constant0._Z16testBlockThread6PiPKiS1_)
        /*005c*/ 	.short	0x0380
        /*005e*/ 	.short	0x0018


	//----- nvinfo : EIATTR_SW_WAR
	.align		4
.L_143:
        /*0060*/ 	.byte	0x04, 0x36
        /*0062*/ 	.short	(.L_145 - .L_144)
.L_144:
        /*0064*/ 	.word	0x00000008
.L_145:


//--------------------- .nv.info._Z16testBlockThread5PiPKiS1_ --------------------------
	.section	.nv.info._Z16testBlockThread5PiPKiS1_,"",@"SHT_CUDA_INFO"
	.sectionflags	@""
	.align	4


	//----- nvinfo : EIATTR_CUDA_API_VERSION
	.align		4
        /*0000*/ 	.byte	0x04, 0x37
        /*0002*/ 	.short	(.L_147 - .L_146)
.L_146:
        /*0004*/ 	.word	0x00000082


	//----- nvinfo : EIATTR_KPARAM_INFO
	.align		4
.L_147:
        /*0008*/ 	.byte	0x04, 0x17
        /*000a*/ 	.short	(.L_149 - .L_148)
.L_148:
        /*000c*/ 	.word	0x00000000
        /*0010*/ 	.short	0x0002
        /*0012*/ 	.short	0x0010
        /*0014*/ 	.byte	0x00, 0xf5, 0x21, 0x00


	//----- nvinfo : EIATTR_KPARAM_INFO
	.align		4
.L_149:
        /*0018*/ 	.byte	0x04, 0x17
        /*001a*/ 	.short	(.L_151 - .L_150)
.L_150:
        /*001c*/ 	.word	0x00000000
        /*0020*/ 	.short	0x0001
        /*0022*/ 	.short	0x0008
        /*0024*/ 	.byte	0x00, 0xf5, 0x21, 0x00


	//----- nvinfo : EIATTR_KPARAM_INFO
	.align		4
.L_151:
        /*0028*/ 	.byte	0x04, 0x17
        /*002a*/ 	.short	(.L_153 - .L_152)
.L_152:
        /*002c*/ 	.word	0x00000000
        /*0030*/ 	.short	0x0000
        /*0032*/ 	.short	0x0000
        /*0034*/ 	.byte	0x00, 0xf5, 0x21, 0x00


	//----- nvinfo : EIATTR_SPARSE_MMA_MASK
	.align		4
.L_153:
        /*0038*/ 	.byte	0x03, 0x50
        /*003a*/ 	.short	0x0000


	//----- nvinfo : EIATTR_MAXREG_COUNT
	.align		4
        /*003c*/ 	.byte	0x03, 0x1b
        /*003e*/ 	.short	0x00ff


	//----- nvinfo : EIATTR_MERCURY_ISA_VERSION
	.align		4
        /*0040*/ 	.byte	0x03, 0x5f
        /*0042*/ 	.short	0x0101


	//----- nvinfo : EIATTR_VRC_CTA_INIT_COUNT
	.align		4
        /*0044*/ 	.byte	0x02, 0x4a
	.zero		1
	.zero		1


	//----- nvinfo : EIATTR_EXIT_INSTR_OFFSETS
	.align		4
        /*0048*/ 	.byte	0x04, 0x1c
        /*004a*/ 	.short	(.L_155 - .L_154)


	//   ....[0]....
.L_154:
        /*004c*/ 	.word	0x00000160


	//----- nvinfo : EIATTR_CBANK_PARAM_SIZE
	.align		4
.L_155:
        /*0050*/ 	.byte	0x03, 0x19
        /*0052*/ 	.short	0x0018


	//----- nvinfo : EIATTR_PARAM_CBANK
	.align		4
        /*0054*/ 	.byte	0x04, 0x0a
        /*0056*/ 	.short	(.L_157 - .L_156)
	.align		4
.L_156:
        /*0058*/ 	.word	index@(.nv.constant0._Z16testBlockThread5PiPKiS1_)
        /*005c*/ 	.short	0x0380
        /*005e*/ 	.short	0x0018


	//----- nvinfo : EIATTR_SW_WAR
	.align		4
.L_157:
        /*0060*/ 	.byte	0x04, 0x36
        /*0062*/ 	.short	(.L_159 - .L_158)
.L_158:
        /*0064*/ 	.word	0x00000008
.L_159:


//--------------------- .nv.info._Z16testBlockThread4PiPKiS1_ --------------------------
	.section	.nv.info._Z16testBlockThread4PiPKiS1_,"",@"SHT_CUDA_INFO"
	.sectionflags	@""
	.align	4


	//----- nvinfo : EIATTR_CUDA_API_VERSION
	.align		4
        /*0000*/ 	.byte	0x04, 0x37
        /*0002*/ 	.short	(.L_161 - .L_160)
.L_160:
        /*0004*/ 	.word	0x00000082


	//----- nvinfo : EIATTR_KPARAM_INFO
	.align		4
.L_161:
        /*0008*/ 	.byte	0x04, 0x17
        /*000a*/ 	.short	(.L_163 - .L_162)
.L_162:
        /*000c*/ 	.word	0x00000000
        /*0010*/ 	.short	0x0002
        /*0012*/ 	.short	0x0010
        /*0014*/ 	.byte	0x00, 0xf5, 0x21, 0x00


	//----- nvinfo : EIATTR_KPARAM_INFO
	.align		4
.L_163:
        /*0018*/ 	.byte	0x04, 0x17
        /*001a*/ 	.short	(.L_165 - .L_164)
.L_164:
        /*001c*/ 	.word	0x00000000
        /*0020*/ 	.short	0x0001
        /*0022*/ 	.short	0x0008
        /*0024*/ 	.byte	0x00, 0xf5, 0x21, 0x00


	//----- nvinfo : EIATTR_KPARAM_INFO
	.align		4
.L_165:
        /*0028*/ 	.byte	0x04, 0x17
        /*002a*/ 	.short	(.L_167 - .L_166)
.L_166:
        /*002c*/ 	.word	0x00000000
        /*0030*/ 	.short	0x0000
        /*0032*/ 	.short	0x0000
        /*0034*/ 	.byte	0x00, 0xf5, 0x21, 0x00


	//----- nvinfo : EIATTR_SPARSE_MMA_MASK
	.align		4
.L_167:
        /*0038*/ 	.byte	0x03, 0x50
        /*003a*/ 	.short	0x0000


	//----- nvinfo : EIATTR_MAXREG_COUNT
	.align		4
        /*003c*/ 	.byte	0x03, 0x1b
        /*003e*/ 	.short	0x00ff


	//----- nvinfo : EIATTR_MERCURY_ISA_VERSION
	.align		4
        /*0040*/ 	.byte	0x03, 0x5f
        /*0042*/ 	.short	0x0101


	//----- nvinfo : EIATTR_VRC_CTA_INIT_COUNT
	.align		4
        /*0044*/ 	.byte	0x02, 0x4a
	.zero		1
	.zero		1


	//----- nvinfo : EIATTR_EXIT_INSTR_OFFSETS
	.align		4
        /*0048*/ 	.byte	0x04, 0x1c
        /*004a*/ 	.short	(.L_169 - .L_168)


	//   ....[0]....
.L_168:
        /*004c*/ 	.word	0x00000130


	//----- nvinfo : EIATTR_CBANK_PARAM_SIZE
	.align		4
.L_169:
        /*0050*/ 	.byte	0x03, 0x19
        /*0052*/ 	.short	0x0018


	//----- nvinfo : EIATTR_PARAM_CBANK
	.align		4
        /*0054*/ 	.byte	0x04, 0x0a
        /*0056*/ 	.short	(.L_171 - .L_170)
	.align		4
.L_170:
        /*0058*/ 	.word	index@(.nv.constant0._Z16testBlockThread4PiPKiS1_)
        /*005c*/ 	.short	0x0380
        /*005e*/ 	.short	0x0018


	//----- nvinfo : EIATTR_SW_WAR
	.align		4
.L_171:
        /*0060*/ 	.byte	0x04, 0x36
        /*0062*/ 	.short	(.L_173 - .L_172)
.L_172:
        /*0064*/ 	.word	0x00000008
.L_173:


//--------------------- .nv.info._Z16testBlockThread3PiPKiS1_ --------------------------
	.section	.nv.info._Z16testBlockThread3PiPKiS1_,"",@"SHT_CUDA_INFO"
	.sectionflags	@""
	.align	4


	//----- nvinfo : EIATTR_CUDA_API_VERSION
	.align		4
        /*0000*/ 	.byte	0x04, 0x37
        /*0002*/ 	.short	(.L_175 - .L_174)
.L_174:
        /*0004*/ 	.word	0x00000082


	//----- nvinfo : EIATTR_KPARAM_INFO
	.align		4
.L_175:
        /*0008*/ 	.byte	0x04, 0x17
        /*000a*/ 	.short	(.L_177 - .L_176)
.L_176:
        /*000c*/ 	.word	0x00000000
        /*0010*/ 	.short	0x0002
        /*0012*/ 	.short	0x0010
        /*0014*/ 	.byte	0x00, 0xf5, 0x21, 0x00


	//----- nvinfo : EIATTR_KPARAM_INFO
	.align		4
.L_177:
        /*0018*/ 	.byte	0x04, 0x17
        /*001a*/ 	.short	(.L_179 - .L_178)
.L_178:
        /*001c*/ 	.word	0x00000000
        /*0020*/ 	.short	0x0001
        /*0022*/ 	.short	0x0008
        /*0024*/ 	.byte	0x00, 0xf5, 0x21, 0x00


	//----- nvinfo : EIATTR_KPARAM_INFO
	.align		4
.L_179:
        /*0028*/ 	.byte	0x04, 0x17
        /*002a*/ 	.short	(.L_181 - .L_180)
.L_180:
        /*002c*/ 	.word	0x00000000
        /*0030*/ 	.short	0x0000
        /*0032*/ 	.short	0x0000
        /*0034*/ 	.byte	0x00, 0xf5, 0x21, 0x00


	//----- nvinfo : EIATTR_SPARSE_MMA_MASK
	.align		4
.L_181:
        /*0038*/ 	.byte	0x03, 0x50
        /*003a*/ 	.short	0x0000


	//----- nvinfo : EIATTR_MAXREG_COUNT
	.align		4
        /*003c*/ 	.byte	0x03, 0x1b
        /*003e*/ 	.short	0x00ff


	//----- nvinfo : EIATTR_MERCURY_ISA_VERSION
	.align		4
        /*0040*/ 	.byte	0x03, 0x5f
        /*0042*/ 	.short	0x0101


	//----- nvinfo : EIATTR_VRC_CTA_INIT_COUNT
	.align		4
        /*0044*/ 	.byte	0x02, 0x4a
	.zero		1
	.zero		1


	//----- nvinfo : EIATTR_EXIT_INSTR_OFFSETS
	.align		4
        /*0048*/ 	.byte	0x04, 0x1c
        /*004a*/ 	.short	(.L_183 - .L_182)


	//   ....[0]....
.L_182:
        /*004c*/ 	.word	0x00000160


	//----- nvinfo : EIATTR_CBANK_PARAM_SIZE
	.align		4
.L_183:
        /*0050*/ 	.byte	0x03, 0x19
        /*0052*/ 	.short	0x0018


	//----- nvinfo : EIATTR_PARAM_CBANK
	.align		4
        /*0054*/ 	.byte	0x04, 0x0a
        /*0056*/ 	.short	(.L_185 - .L_184)
	.align		4
.L_184:
        /*0058*/ 	.word	index@(.nv.constant0._Z16testBlockThread3PiPKiS1_)
        /*005c*/ 	.short	0x0380
        /*005e*/ 	.short	0x0018


	//----- nvinfo : EIATTR_SW_WAR
	.align		4
.L_185:
        /*0060*/ 	.byte	0x04, 0x36
        /*0062*/ 	.short	(.L_187 - .L_186)
.L_186:
        /*0064*/ 	.word	0x00000008
.L_187:


//--------------------- .nv.info._Z16testBlockThread2PiPKiS1_ --------------------------
	.section	.nv.info._Z16testBlockThread2PiPKiS1_,"",@"SHT_CUDA_INFO"
	.sectionflags	@""
	.align	4


	//----- nvinfo : EIATTR_CUDA_API_VERSION
	.align		4
        /*0000*/ 	.byte	0x04, 0x37
        /*0002*/ 	.short	(.L_189 - .L_188)
.L_188:
        /*0004*/ 	.word	0x00000082


	//----- nvinfo : EIATTR_KPARAM_INFO
	.align		4
.L_189:
        /*0008*/ 	.byte	0x04, 0x17
        /*000a*/ 	.short	(.L_191 - .L_190)
.L_190:
        /*000c*/ 	.word	0x00000000
        /*0010*/ 	.short	0x0002
        /*0012*/ 	.short	0x0010
        /*0014*/ 	.byte	0x00, 0xf5, 0x21, 0x00


	//----- nvinfo : EIATTR_KPARAM_INFO
	.align		4
.L_191:
        /*0018*/ 	.byte	0x04, 0x17
        /*001a*/ 	.short	(.L_193 - .L_192)
.L_192:
        /*001c*/ 	.word	0x00000000
        /*0020*/ 	.short	0x0001
        /*0022*/ 	.short	0x0008
        /*0024*/ 	.byte	0x00, 0xf5, 0x21, 0x00


	//----- nvinfo : EIATTR_KPARAM_INFO
	.align		4
.L_193:
        /*0028*/ 	.byte	0x04, 0x17
        /*002a*/ 	.short	(.L_195 - .L_194)
.L_194:
        /*002c*/ 	.word	0x00000000
        /*0030*/ 	.short	0x0000
        /*0032*/ 	.short	0x0000
        /*0034*/ 	.byte	0x00, 0xf5, 0x21, 0x00


	//----- nvinfo : EIATTR_SPARSE_MMA_MASK
	.align		4
.L_195:
        /*0038*/ 	.byte	0x03, 0x50
        /*003a*/ 	.short	0x0000


	//----- nvinfo : EIATTR_MAXREG_COUNT
	.align		4
        /*003c*/ 	.byte	0x03, 0x1b
        /*003e*/ 	.short	0x00ff


	//----- nvinfo : EIATTR_MERCURY_ISA_VERSION
	.align		4
        /*0040*/ 	.byte	0x03, 0x5f
        /*0042*/ 	.short	0x0101


	//----- nvinfo : EIATTR_VRC_CTA_INIT_COUNT
	.align		4
        /*0044*/ 	.byte	0x02, 0x4a
	.zero		1
	.zero		1


	//----- nvinfo : EIATTR_EXIT_INSTR_OFFSETS
	.align		4
        /*0048*/ 	.byte	0x04, 0x1c
        /*004a*/ 	.short	(.L_197 - .L_196)


	//   ....[0]....
.L_196:
        /*004c*/ 	.word	0x00000130


	//----- nvinfo : EIATTR_CBANK_PARAM_SIZE
	.align		4
.L_197:
        /*0050*/ 	.byte	0x03, 0x19
        /*0052*/ 	.short	0x0018


	//----- nvinfo : EIATTR_PARAM_CBANK
	.align		4
        /*0054*/ 	.byte	0x04, 0x0a
        /*0056*/ 	.short	(.L_199 - .L_198)
	.align		4
.L_198:
        /*0058*/ 	.word	index@(.nv.constant0._Z16testBlockThread2PiPKiS1_)
        /*005c*/ 	.short	0x0380
        /*005e*/ 	.short	0x0018


	//----- nvinfo : EIATTR_SW_WAR
	.align		4
.L_199:
        /*0060*/ 	.byte	0x04, 0x36
        /*0062*/ 	.short	(.L_201 - .L_200)
.L_200:
        /*0064*/ 	.word	0x00000008
.L_201:


//--------------------- .nv.info._Z16testBlockThread1PiPKiS1_ --------------------------
	.section	.nv.info._Z16testBlockThread1PiPKiS1_,"",@"SHT_CUDA_INFO"
	.sectionflags	@""
	.align	4


	//----- nvinfo : EIATTR_CUDA_API_VERSION
	.align		4
        /*0000*/ 	.byte	0x04, 0x37
        /*0002*/ 	.short	(.L_203 - .L_202)
.L_202:
        /*0004*/ 	.word	0x00000082


	//----- nvinfo : EIATTR_KPARAM_INFO
	.align		4
.L_203:
        /*0008*/ 	.byte	0x04, 0x17
        /*000a*/ 	.short	(.L_205 - .L_204)
.L_204:
        /*000c*/ 	.word	0x00000000
        /*0010*/ 	.short	0x0002
        /*0012*/ 	.short	0x0010
        /*0014*/ 	.byte	0x00, 0xf5, 0x21, 0x00


	//----- nvinfo : EIATTR_KPARAM_INFO
	.align		4
.L_205:
        /*0018*/ 	.byte	0x04, 0x17
        /*001a*/ 	.short	(.L_207 - .L_206)
.L_206:
        /*001c*/ 	.word	0x00000000
        /*0020*/ 	.short	0x0001
        /*0022*/ 	.short	0x0008
        /*0024*/ 	.byte	0x00, 0xf5, 0x21, 0x00


	//----- nvinfo : EIATTR_KPARAM_INFO
	.align		4
.L_207:
        /*0028*/ 	.byte	0x04, 0x17
        /*002a*/ 	.short	(.L_209 - .L_208)
.L_208:
        /*002c*/ 	.word	0x00000000
        /*0030*/ 	.short	0x0000
        /*0032*/ 	.short	0x0000
        /*0034*/ 	.byte	0x00, 0xf5, 0x21, 0x00


	//----- nvinfo : EIATTR_SPARSE_MMA_MASK
	.align		4
.L_209:
        /*0038*/ 	.byte	0x03, 0x50
        /*003a*/ 	.short	0x0000


	//----- nvinfo : EIATTR_MAXREG_COUNT
	.align		4
        /*003c*/ 	.byte	0x03, 0x1b
        /*003e*/ 	.short	0x00ff


	//----- nvinfo : EIATTR_MERCURY_ISA_VERSION
	.align		4
        /*0040*/ 	.byte	0x03, 0x5f
        /*0042*/ 	.short	0x0101


	//----- nvinfo : EIATTR_VRC_CTA_INIT_COUNT
	.align		4
        /*0044*/ 	.byte	0x02, 0x4a
	.zero		1
	.zero		1


	//----- nvinfo : EIATTR_EXIT_INSTR_OFFSETS
	.align		4
        /*0048*/ 	.byte	0x04, 0x1c
        /*004a*/ 	.short	(.L_211 - .L_210)


	//   ....[0]....
.L_210:
        /*004c*/ 	.word	0x00000100


	//----- nvinfo : EIATTR_CBANK_PARAM_SIZE
	.align		4
.L_211:
        /*0050*/ 	.byte	0x03, 0x19
        /*0052*/ 	.short	0x0018


	//----- nvinfo : EIATTR_PARAM_CBANK
	.align		4
        /*0054*/ 	.byte	0x04, 0x0a
        /*0056*/ 	.short	(.L_213 - .L_212)
	.align		4
.L_212:
        /*0058*/ 	.word	index@(.nv.constant0._Z16testBlockThread1PiPKiS1_)
        /*005c*/ 	.short	0x0380
        /*005e*/ 	.short	0x0018


	//----- nvinfo : EIATTR_SW_WAR
	.align		4
.L_213:
        /*0060*/ 	.byte	0x04, 0x36
        /*0062*/ 	.short	(.L_215 - .L_214)
.L_214:
        /*0064*/ 	.word	0x00000008
.L_215:


//--------------------- .nv.info._Z10testBlock3PiPKiS1_ --------------------------
	.section	.nv.info._Z10testBlock3PiPKiS1_,"",@"SHT_CUDA_INFO"
	.sectionflags	@""
	.align	4


	//----- nvinfo : EIATTR_CUDA_API_VERSION
	.align		4
        /*0000*/ 	.byte	0x04, 0x37
        /*0002*/ 	.short	(.L_217 - .L_216)
.L_216:
        /*0004*/ 	.word	0x00000082


	//----- nvinfo : EIATTR_KPARAM_INFO
	.align		4
.L_217:
        /*0008*/ 	.byte	0x04, 0x17
        /*000a*/ 	.short	(.L_219 - .L_218)
.L_218:
        /*000c*/ 	.word	0x00000000
        /*0010*/ 	.short	0x0002
        /*0012*/ 	.short	0x0010
        /*0014*/ 	.byte	0x00, 0xf5, 0x21, 0x00


	//----- nvinfo : EIATTR_KPARAM_INFO
	.align		4
.L_219:
        /*0018*/ 	.byte	0x04, 0x17
        /*001a*/ 	.short	(.L_221 - .L_220)
.L_220:
        /*001c*/ 	.word	0x00000000
        /*0020*/ 	.short	0x0001
        /*0022*/ 	.short	0x0008
        /*0024*/ 	.byte	0x00, 0xf5, 0x21, 0x00


	//----- nvinfo : EIATTR_KPARAM_INFO
	.align		4
.L_221:
        /*0028*/ 	.byte	0x04, 0x17
        /*002a*/ 	.short	(.L_223 - .L_222)
.L_222:
        /*002c*/ 	.word	0x00000000
        /*0030*/ 	.short	0x0000
        /*0032*/ 	.short	0x0000
        /*0034*/ 	.byte	0x00, 0xf5, 0x21, 0x00


	//----- nvinfo : EIATTR_SPARSE_MMA_MASK
	.align		4
.L_223:
        /*0038*/ 	.byte	0x03, 0x50
        /*003a*/ 	.short	0x0000


	//----- nvinfo : EIATTR_MAXREG_COUNT
	.align		4
        /*003c*/ 	.byte	0x03, 0x1b
        /*003e*/ 	.short	0x00ff


	//----- nvinfo : EIATTR_MERCURY_ISA_VERSION
	.align		4
        /*0040*/ 	.byte	0x03, 0x5f
        /*0042*/ 	.short	0x0101


	//----- nvinfo : EIATTR_VRC_CTA_INIT_COUNT
	.align		4
        /*0044*/ 	.byte	0x02, 0x4a
	.zero		1
	.zero		1


	//----- nvinfo : EIATTR_EXIT_INSTR_OFFSETS
	.align		4
        /*0048*/ 	.byte	0x04, 0x1c
        /*004a*/ 	.short	(.L_225 - .L_224)


	//   ....[0]....
.L_224:
        /*004c*/ 	.word	0x00000130


	//----- nvinfo : EIATTR_CBANK_PARAM_SIZE
	.align		4
.L_225:
        /*0050*/ 	.byte	0x03, 0x19
        /*0052*/ 	.short	0x0018


	//----- nvinfo : EIATTR_PARAM_CBANK
	.align		4
        /*0054*/ 	.byte	0x04, 0x0a
        /*0056*/ 	.short	(.L_227 - .L_226)
	.align		4
.L_226:
        /*0058*/ 	.word	index@(.nv.constant0._Z10testBlock3PiPKiS1_)
        /*005c*/ 	.short	0x0380
        /*005e*/ 	.short	0x0018


	//----- nvinfo : EIATTR_SW_WAR
	.align		4
.L_227:
        /*0060*/ 	.byte	0x04, 0x36
        /*0062*/ 	.short	(.L_229 - .L_228)
.L_228:
        /*0064*/ 	.word	0x00000008
.L_229:


//--------------------- .nv.info._Z10testBlock2PiPKiS1_ --------------------------
	.section	.nv.info._Z10testBlock2PiPKiS1_,"",@"SHT_CUDA_INFO"
	.sectionflags	@""
	.align	4


	//----- nvinfo : EIATTR_CUDA_API_VERSION
	.align		4
        /*0000*/ 	.byte	0x04, 0x37
        /*0002*/ 	.short	(.L_231 - .L_230)
.L_230:
        /*0004*/ 	.word	0x00000082


	//----- nvinfo : EIATTR_KPARAM_INFO
	.align		4
.L_231:
        /*0008*/ 	.byte	0x04, 0x17
        /*000a*/ 	.short	(.L_233 - .L_232)
.L_232:
        /*000c*/ 	.word	0x00000000
        /*0010*/ 	.short	0x0002
        /*0012*/ 	.short	0x0010
        /*0014*/ 	.byte	0x00, 0xf5, 0x21, 0x00


	//----- nvinfo : EIATTR_KPARAM_INFO
	.align		4
.L_233:
        /*0018*/ 	.byte	0x04, 0x17
        /*001a*/ 	.short	(.L_235 - .L_234)
.L_234:
        /*001c*/ 	.word	0x00000000
        /*0020*/ 	.short	0x0001
        /*0022*/ 	.short	0x0008
        /*0024*/ 	.byte	0x00, 0xf5, 0x21, 0x00


	//----- nvinfo : EIATTR_KPARAM_INFO
	.align		4
.L_235:
        /*0028*/ 	.byte	0x04, 0x17
        /*002a*/ 	.short	(.L_237 - .L_236)
.L_236:
        /*002c*/ 	.word	0x00000000
        /*0030*/ 	.short	0x0000
        /*0032*/ 	.short	0x0000
        /*0034*/ 	.byte	0x00, 0xf5, 0x21, 0x00


	//----- nvinfo : EIATTR_SPARSE_MMA_MASK
	.align		4
.L_237:
        /*0038*/ 	.byte	0x03, 0x50
        /*003a*/ 	.short	0x0000


	//----- nvinfo : EIATTR_MAXREG_COUNT
	.align		4
        /*003c*/ 	.byte	0x03, 0x1b
        /*003e*/ 	.short	0x00ff


	//----- nvinfo : EIATTR_MERCURY_ISA_VERSION
	.align		4
        /*0040*/ 	.byte	0x03, 0x5f
        /*0042*/ 	.short	0x0101


	//----- nvinfo : EIATTR_VRC_CTA_INIT_COUNT
	.align		4
        /*0044*/ 	.byte	0x02, 0x4a
	.zero		1
	.zero		1


	//----- nvinfo : EIATTR_EXIT_INSTR_OFFSETS
	.align		4
        /*0048*/ 	.byte	0x04, 0x1c
        /*004a*/ 	.short	(.L_239 - .L_238)


	//   ....[0]....
.L_238:
        /*004c*/ 	.word	0x00000100


	//----- nvinfo : EIATTR_CBANK_PARAM_SIZE
	.align		4
.L_239:
        /*0050*/ 	.byte	0x03, 0x19
        /*0052*/ 	.short	0x0018


	//----- nvinfo : EIATTR_PARAM_CBANK
	.align		4
        /*0054*/ 	.byte	0x04, 0x0a
        /*0056*/ 	.short	(.L_241 - .L_240)
	.align		4
.L_240:
        /*0058*/ 	.word	index@(.nv.constant0._Z10testBlock2PiPKiS1_)
        /*005c*/ 	.short	0x0380
        /*005e*/ 	.short	0x0018


	//----- nvinfo : EIATTR_SW_WAR
	.align		4
.L_241:
        /*0060*/ 	.byte	0x04, 0x36
        /*0062*/ 	.short	(.L_243 - .L_242)
.L_242:
        /*0064*/ 	.word	0x00000008
.L_243:


//--------------------- .nv.info._Z10testBlock1PiPKiS1_ --------------------------
	.section	.nv.info._Z10testBlock1PiPKiS1_,"",@"SHT_CUDA_INFO"
	.sectionflags	@""
	.align	4


	//----- nvinfo : EIATTR_CUDA_API_VERSION
	.align		4
        /*0000*/ 	.byte	0x04, 0x37
        /*0002*/ 	.short	(.L_245 - .L_244)
.L_244:
        /*0004*/ 	.word	0x00000082


	//----- nvinfo : EIATTR_KPARAM_INFO
	.align		4
.L_245:
        /*0008*/ 	.byte	0x04, 0x17
        /*000a*/ 	.short	(.L_247 - .L_246)
.L_246:
        /*000c*/ 	.word	0x00000000
        /*0010*/ 	.short	0x0002
        /*0012*/ 	.short	0x0010
        /*0014*/ 	.byte	0x00, 0xf5, 0x21, 0x00


	//----- nvinfo : EIATTR_KPARAM_INFO
	.align		4
.L_247:
        /*0018*/ 	.byte	0x04, 0x17
        /*001a*/ 	.short	(.L_249 - .L_248)
.L_248:
        /*001c*/ 	.word	0x00000000
        /*0020*/ 	.short	0x0001
        /*0022*/ 	.short	0x0008
        /*0024*/ 	.byte	0x00, 0xf5, 0x21, 0x00


	//----- nvinfo : EIATTR_KPARAM_INFO
	.align		4
.L_249:
        /*0028*/ 	.byte	0x04, 0x17
        /*002a*/ 	.short	(.L_251 - .L_250)
.L_250:
        /*002c*/ 	.word	0x00000000
        /*0030*/ 	.short	0x0000
        /*0032*/ 	.short	0x0000
        /*0034*/ 	.byte	0x00, 0xf5, 0x21, 0x00


	//----- nvinfo : EIATTR_SPARSE_MMA_MASK
	.align		4
.L_251:
        /*0038*/ 	.byte	0x03, 0x50
        /*003a*/ 	.short	0x0000


	//----- nvinfo : EIATTR_MAXREG_COUNT
	.align		4
        /*003c*/ 	.byte	0x03, 0x1b
        /*003e*/ 	.short	0x00ff


	//----- nvinfo : EIATTR_MERCURY_ISA_VERSION
	.align		4
        /*0040*/ 	.byte	0x03, 0x5f
        /*0042*/ 	.short	0x0101


	//----- nvinfo : EIATTR_VRC_CTA_INIT_COUNT
	.align		4
        /*0044*/ 	.byte	0x02, 0x4a
	.zero		1
	.zero		1


	//----- nvinfo : EIATTR_EXIT_INSTR_OFFSETS
	.align		4
        /*0048*/ 	.byte	0x04, 0x1c
        /*004a*/ 	.short	(.L_253 - .L_252)


	//   ....[0]....
.L_252:
        /*004c*/ 	.word	0x000000d0


	//----- nvinfo : EIATTR_CBANK_PARAM_SIZE
	.align		4
.L_253:
        /*0050*/ 	.byte	0x03, 0x19
        /*0052*/ 	.short	0x0018


	//----- nvinfo : EIATTR_PARAM_CBANK
	.align		4
        /*0054*/ 	.byte	0x04, 0x0a
        /*0056*/ 	.short	(.L_255 - .L_254)
	.align		4
.L_254:
        /*0058*/ 	.word	index@(.nv.constant0._Z10testBlock1PiPKiS1_)
        /*005c*/ 	.short	0x0380
        /*005e*/ 	.short	0x0018


	//----- nvinfo : EIATTR_SW_WAR
	.align		4
.L_255:
        /*0060*/ 	.byte	0x04, 0x36
        /*0062*/ 	.short	(.L_257 - .L_256)
.L_256:
        /*0064*/ 	.word	0x00000008
.L_257:


//--------------------- .nv.info._Z11testThread3PiPKiS1_ --------------------------
	.section	.nv.info._Z11testThread3PiPKiS1_,"",@"SHT_CUDA_INFO"
	.sectionflags	@""
	.align	4


	//----- nvinfo : EIATTR_CUDA_API_VERSION
	.align		4
        /*0000*/ 	.byte	0x04, 0x37
        /*0002*/ 	.short	(.L_259 - .L_258)
.L_258:
        /*0004*/ 	.word	0x00000082


	//----- nvinfo : EIATTR_KPARAM_INFO
	.align		4
.L_259:
        /*0008*/ 	.byte	0x04, 0x17
        /*000a*/ 	.short	(.L_261 - .L_260)
.L_260:
        /*000c*/ 	.word	0x00000000
        /*0010*/ 	.short	0x0002
        /*0012*/ 	.short	0x0010
        /*0014*/ 	.byte	0x00, 0xf5, 0x21, 0x00


	//----- nvinfo : EIATTR_KPARAM_INFO
	.align		4
.L_261:
        /*0018*/ 	.byte	0x04, 0x17
        /*001a*/ 	.short	(.L_263 - .L_262)
.L_262:
        /*001c*/ 	.word	0x00000000
        /*0020*/ 	.short	0x0001
        /*0022*/ 	.short	0x0008
        /*0024*/ 	.byte	0x00, 0xf5, 0x21, 0x00


	//----- nvinfo : EIATTR_KPARAM_INFO
	.align		4
.L_263:
        /*0028*/ 	.byte	0x04, 0x17
        /*002a*/ 	.short	(.L_265 - .L_264)
.L_264:
        /*002c*/ 	.word	0x00000000
        /*0030*/ 	.short	0x0000
        /*0032*/ 	.short	0x0000
        /*0034*/ 	.byte	0x00, 0xf5, 0x21, 0x00


	//----- nvinfo : EIATTR_SPARSE_MMA_MASK
	.align		4
.L_265:
        /*0038*/ 	.byte	0x03, 0x50
        /*003a*/ 	.short	0x0000


	//----- nvinfo : EIATTR_MAXREG_COUNT
	.align		4
        /*003c*/ 	.byte	0x03, 0x1b
        /*003e*/ 	.short	0x00ff


	//----- nvinfo : EIATTR_MERCURY_ISA_VERSION
	.align		4
        /*0040*/ 	.byte	0x03, 0x5f
        /*0042*/ 	.short	0x0101


	//----- nvinfo : EIATTR_VRC_CTA_INIT_COUNT
	.align		4
        /*0044*/ 	.byte	0x02, 0x4a
	.zero		1
	.zero		1


	//----- nvinfo : EIATTR_EXIT_INSTR_OFFSETS
	.align		4
        /*0048*/ 	.byte	0x04, 0x1c
        /*004a*/ 	.short	(.L_267 - .L_266)


	//   ....[0]....
.L_266:
        /*004c*/ 	.word	0x00000130


	//----- nvinfo : EIATTR_CBANK_PARAM_SIZE
	.align		4
.L_267:
        /*0050*/ 	.byte	0x03, 0x19
        /*0052*/ 	.short	0x0018


	//----- nvinfo : EIATTR_PARAM_CBANK
	.align		4
        /*0054*/ 	.byte	0x04, 0x0a
        /*0056*/ 	.short	(.L_269 - .L_268)
	.align		4
.L_268:
        /*0058*/ 	.word	index@(.nv.constant0._Z11testThread3PiPKiS1_)
        /*005c*/ 	.short	0x0380
        /*005e*/ 	.short	0x0018


	//----- nvinfo : EIATTR_SW_WAR
	.align		4
.L_269:
        /*0060*/ 	.byte	0x04, 0x36
        /*0062*/ 	.short	(.L_271 - .L_270)
.L_270:
        /*0064*/ 	.word	0x00000008
.L_271:


//--------------------- .nv.info._Z11testThread2PiPKiS1_ --------------------------
	.section	.nv.info._Z11testThread2PiPKiS1_,"",@"SHT_CUDA_INFO"
	.sectionflags	@""
	.align	4


	//----- nvinfo : EIATTR_CUDA_API_VERSION
	.align		4
        /*0000*/ 	.byte	0x04, 0x37
        /*0002*/ 	.short	(.L_273 - .L_272)
.L_272:
        /*0004*/ 	.word	0x00000082


	//----- nvinfo : EIATTR_KPARAM_INFO
	.align		4
.L_273:
        /*0008*/ 	.byte	0x04, 0x17
        /*000a*/ 	.short	(.L_275 - .L_274)
.L_274:
        /*000c*/ 	.word	0x00000000
        /*0010*/ 	.short	0x0002
        /*0012*/ 	.short	0x0010
        /*0014*/ 	.byte	0x00, 0xf5, 0x21, 0x00


	//----- nvinfo : EIATTR_KPARAM_INFO
	.align		4
.L_275:
        /*0018*/ 	.byte	0x04, 0x17
        /*001a*/ 	.short	(.L_277 - .L_276)
.L_276:
        /*001c*/ 	.word	0x00000000
        /*0020*/ 	.short	0x0001
        /*0022*/ 	.short	0x0008
        /*0024*/ 	.byte	0x00, 0xf5, 0x21, 0x00


	//----- nvinfo : EIATTR_KPARAM_INFO
	.align		4
.L_277:
        /*0028*/ 	.byte	0x04, 0x17
        /*002a*/ 	.short	(.L_279 - .L_278)
.L_278:
        /*002c*/ 	.word	0x00000000
        /*0030*/ 	.short	0x0000
        /*0032*/ 	.short	0x0000
        /*0034*/ 	.byte	0x00, 0xf5, 0x21, 0x00


	//----- nvinfo : EIATTR_SPARSE_MMA_MASK
	.align		4
.L_279:
        /*0038*/ 	.byte	0x03, 0x50
        /*003a*/ 	.short	0x0000


	//----- nvinfo : EIATTR_MAXREG_COUNT
	.align		4
        /*003c*/ 	.byte	0x03, 0x1b
        /*003e*/ 	.short	0x00ff


	//----- nvinfo : EIATTR_MERCURY_ISA_VERSION
	.align		4
        /*0040*/ 	.byte	0x03, 0x5f
        /*0042*/ 	.short	0x0101


	//----- nvinfo : EIATTR_VRC_CTA_INIT_COUNT
	.align		4
        /*0044*/ 	.byte	0x02, 0x4a
	.zero		1
	.zero		1


	//----- nvinfo : EIATTR_EXIT_INSTR_OFFSETS
	.align		4
        /*0048*/ 	.byte	0x04, 0x1c
        /*004a*/ 	.short	(.L_281 - .L_280)


	//   ....[0]....
.L_280:
        /*004c*/ 	.word	0x00000100


	//----- nvinfo : EIATTR_CBANK_PARAM_SIZE
	.align		4
.L_281:
        /*0050*/ 	.byte	0x03, 0x19
        /*0052*/ 	.short	0x0018


	//----- nvinfo : EIATTR_PARAM_CBANK
	.align		4
        /*0054*/ 	.byte	0x04, 0x0a
        /*0056*/ 	.short	(.L_283 - .L_282)
	.align		4
.L_282:
        /*0058*/ 	.word	index@(.nv.constant0._Z11testThread2PiPKiS1_)
        /*005c*/ 	.short	0x0380
        /*005e*/ 	.short	0x0018


	//----- nvinfo : EIATTR_SW_WAR
	.align		4
.L_283:
        /*0060*/ 	.byte	0x04, 0x36
        /*0062*/ 	.short	(.L_285 - .L_284)
.L_284:
        /*0064*/ 	.word	0x00000008
.L_285:


//--------------------- .nv.info._Z11testThread1PiPKiS1_ --------------------------
	.section	.nv.info._Z11testThread1PiPKiS1_,"",@"SHT_CUDA_INFO"
	.sectionflags	@""
	.align	4


	//----- nvinfo : EIATTR_CUDA_API_VERSION
	.align		4
        /*0000*/ 	.byte	0x04, 0x37
        /*0002*/ 	.short	(.L_287 - .L_286)
.L_286:
        /*0004*/ 	.word	0x00000082


	//----- nvinfo : EIATTR_KPARAM_INFO
	.align		4
.L_287:
        /*0008*/ 	.byte	0x04, 0x17
        /*000a*/ 	.short	(.L_289 - .L_288)
.L_288:
        /*000c*/ 	.word	0x00000000
        /*0010*/ 	.short	0x0002
        /*0012*/ 	.short	0x0010
        /*0014*/ 	.byte	0x00, 0xf5, 0x21, 0x00


	//----- nvinfo : EIATTR_KPARAM_INFO
	.align		4
.L_289:
        /*0018*/ 	.byte	0x04, 0x17
        /*001a*/ 	.short	(.L_291 - .L_290)
.L_290:
        /*001c*/ 	.word	0x00000000
        /*0020*/ 	.short	0x0001
        /*0022*/ 	.short	0x0008
        /*0024*/ 	.byte	0x00, 0xf5, 0x21, 0x00


	//----- nvinfo : EIATTR_KPARAM_INFO
	.align		4
.L_291:
        /*0028*/ 	.byte	0x04, 0x17
        /*002a*/ 	.short	(.L_293 - .L_292)
.L_292:
        /*002c*/ 	.word	0x00000000
        /*0030*/ 	.short	0x0000
        /*0032*/ 	.short	0x0000
        /*0034*/ 	.byte	0x00, 0xf5, 0x21, 0x00


	//----- nvinfo : EIATTR_SPARSE_MMA_MASK
	.align		4
.L_293:
        /*0038*/ 	.byte	0x03, 0x50
        /*003a*/ 	.short	0x0000


	//----- nvinfo : EIATTR_MAXREG_COUNT
	.align		4
        /*003c*/ 	.byte	0x03, 0x1b
        /*003e*/ 	.short	0x00ff


	//----- nvinfo : EIATTR_MERCURY_ISA_VERSION
	.align		4
        /*0040*/ 	.byte	0x03, 0x5f
        /*0042*/ 	.short	0x0101


	//----- nvinfo : EIATTR_VRC_CTA_INIT_COUNT
	.align		4
        /*0044*/ 	.byte	0x02, 0x4a
	.zero		1
	.zero		1


	//----- nvinfo : EIATTR_EXIT_INSTR_OFFSETS
	.align		4
        /*0048*/ 	.byte	0x04, 0x1c
        /*004a*/ 	.short	(.L_295 - .L_294)


	//   ....[0]....
.L_294:
        /*004c*/ 	.word	0x000000d0


	//----- nvinfo : EIATTR_CBANK_PARAM_SIZE
	.align		4
.L_295:
        /*0050*/ 	.byte	0x03, 0x19
        /*0052*/ 	.short	0x0018


	//----- nvinfo : EIATTR_PARAM_CBANK
	.align		4
        /*0054*/ 	.byte	0x04, 0x0a
        /*0056*/ 	.short	(.L_297 - .L_296)
	.align		4
.L_296:
        /*0058*/ 	.word	index@(.nv.constant0._Z11testThread1PiPKiS1_)
        /*005c*/ 	.short	0x0380
        /*005e*/ 	.short	0x0018


	//----- nvinfo : EIATTR_SW_WAR
	.align		4
.L_297:
        /*0060*/ 	.byte	0x04, 0x36
        /*0062*/ 	.short	(.L_299 - .L_298)
.L_298:
        /*0064*/ 	.word	0x00000008
.L_299:


//--------------------- .nv.callgraph             --------------------------
	.section	.nv.callgraph,"",@"SHT_CUDA_CALLGRAPH"
	.align	4
	.sectionentsize	8
	.align		4
        /*0000*/ 	.word	0x00000000
	.align		4
        /*0004*/ 	.word	0xffffffff
	.align		4
        /*0008*/ 	.word	0x00000000
	.align		4
        /*000c*/ 	.word	0xfffffffe
	.align		4
        /*0010*/ 	.word	0x00000000
	.align		4
        /*0014*/ 	.word	0xfffffffd
	.align		4
        /*0018*/ 	.word	0x00000000
	.align		4
        /*001c*/ 	.word	0xfffffffc


//--------------------- .text._Z16testBlockThread9PiPKiS1_ --------------------------
	.section	.text._Z16testBlockThread9PiPKiS1_,"ax",@progbits
	.align	128
        .global         _Z16testBlockThread9PiPKiS1_
        .type           _Z16testBlockThread9PiPKiS1_,@function
        .size           _Z16testBlockThread9PiPKiS1_,(.L_x_15 - _Z16testBlockThread9PiPKiS1_)
        .other          _Z16testBlockThread9PiPKiS1_,@"STO_CUDA_ENTRY STV_DEFAULT"
_Z16testBlockThread9PiPKiS1_:
.text._Z16testBlockThread9PiPKiS1_:
[----:B------:R-:W-:Y:S08]  /*0000*/  LDC R1, c[0x0][0x37c] ;  /* 0x0000df00ff017b82 */ /* 0x000ff00000000800 */
[----:B------:R-:W-:Y:S01]  /*0010*/  S2UR UR4, SR_CTAID.Y ;  /* 0x00000000000479c3 */ /* 0x000fe20000002600 */
[----:B------:R-:W0:Y:S01]  /*0020*/  S2R R0, SR_TID.Z ;  /* 0x0000000000007919 */ /* 0x000e220000002300 */
[----:B------:R-:W1:Y:S01]  /*0030*/  LDCU UR9, c[0x0][0x360] ;  /* 0x00006c00ff0977ac */ /* 0x000e620008000800 */
[----:B------:R-:W2:Y:S01]  /*0040*/  S2R R7, SR_TID.Y ;  /* 0x0000000000077919 */ /* 0x000ea20000002200 */
[----:B------:R-:W2:Y:S04]  /*0050*/  LDCU UR10, c[0x0][0x364] ;  /* 0x00006c80ff0a77ac */ /* 0x000ea80008000800 */
[----:B------:R-:W3:Y:S01]  /*0060*/  S2UR UR7, SR_CTAID.Z ;  /* 0x00000000000779c3 */ /* 0x000ee20000002700 */
[----:B------:R-:W1:Y:S01]  /*0070*/  S2R R9, SR_TID.X ;  /* 0x0000000000097919 */ /* 0x000e620000002100 */
[----:B------:R-:W4:Y:S01]  /*0080*/  LDCU UR6, c[0x0][0x370] ;  /* 0x00006e00ff0677ac */ /* 0x000f220008000800 */
[----:B------:R-:W3:Y:S05]  /*0090*/  LDCU UR8, c[0x0][0x374] ;  /* 0x00006e80ff0877ac */ /* 0x000eea0008000800 */
[----:B------:R-:W4:Y:S08]  /*00a0*/  S2UR UR5, SR_CTAID.X ;  /* 0x00000000000579c3 */ /* 0x000f300000002500 */
[----:B------:R-:W0:Y:S08]  /*00b0*/  LDC R11, c[0x0][0x368] ;  /* 0x0000da00ff0b7b82 */ /* 0x000e300000000800 */
[----:B------:R-:W5:Y:S01]  /*00c0*/  LDC.64 R2, c[0x0][0x390] ;  /* 0x0000e400ff027b82 */ /* 0x000f620000000a00 */
[----:B---3--:R-:W-:-:S07]  /*00d0*/  UIMAD UR4, UR7, UR8, UR4 ;  /* 0x00000008070472a4 */ /* 0x008fce000f8e0204 */
[----:B------:R-:W3:Y:S01]  /*00e0*/  LDC.64 R4, c[0x0][0x388] ;  /* 0x0000e200ff047b82 */ /* 0x000ee20000000a00 */
[----:B----4-:R-:W-:Y:S01]  /*00f0*/  UIMAD UR4, UR4, UR6, UR5 ;  /* 0x00000006040472a4 */ /* 0x010fe2000f8e0205 */
[----:B------:R-:W4:Y:S05]  /*0100*/  LDCU.64 UR6, c[0x0][0x358] ;  /* 0x00006b00ff0677ac */ /* 0x000f2a0008000a00 */
[----:B0-----:R-:W-:-:S04]  /*0110*/  IMAD R0, R11, UR4, R0 ;  /* 0x000000040b007c24 */ /* 0x001fc8000f8e0200 */
[----:B--2---:R-:W-:Y:S02]  /*0120*/  IMAD R0, R0, UR10, R7 ;  /* 0x0000000a00007c24 */ /* 0x004fe4000f8e0207 */
[----:B------:R-:W0:Y:S02]  /*0130*/  LDC.64 R6, c[0x0][0x380] ;  /* 0x0000e000ff067b82 */ /* 0x000e240000000a00 */
[----:B-1----:R-:W-:-:S04]  /*0140*/  IMAD R9, R0, UR9, R9 ;  /* 0x0000000900097c24 */ /* 0x002fc8000f8e0209 */
[----:B-----5:R-:W-:-:S04]  /*0150*/  IMAD.WIDE R2, R9, 0x4, R2 ;  /* 0x0000000409027825 */ /* 0x020fc800078e0202 */
[C---:B---3--:R-:W-:Y:S02]  /*0160*/  IMAD.WIDE R4, R9.reuse, 0x4, R4 ;  /* 0x0000000409047825 */ /* 0x048fe400078e0204 */
[----:B----4-:R-:W2:Y:S04]  /*0170*/  LDG.E R2, desc[UR6][R2.64] ;  /* 0x0000000602027981 */ /* 0x010ea8000c1e1900 */
[----:B------:R-:W2:Y:S01]  /*0180*/  LDG.E R5, desc[UR6][R4.64] ;  /* 0x0000000604057981 */ /* 0x000ea2000c1e1900 */
[----:B0-----:R-:W-:Y:S01]  /*0190*/  IMAD.WIDE R6, R9, 0x4, R6 ;  /* 0x0000000409067825 */ /* 0x001fe200078e0206 */
[----:B--2---:R-:W-:-:S05]  /*01a0*/  IADD3 R9, PT, PT, R2, -R5, RZ ;  /* 0x8000000502097210 */ /* 0x004fca0007ffe0ff */
[----:B------:R-:W-:Y:S01]  /*01b0*/  STG.E desc[UR6][R6.64], R9 ;  /* 0x0000000906007986 */ /* 0x000fe2000c101906 */
[----:B------:R-:W-:Y:S05]  /*01c0*/  EXIT ;  /* 0x000000000000794d */ /* 0x000fea0003800000 */
.L_x_0:
[----:B------:R-:W-:-:S00]  /*01d0*/  BRA `(.L_x_0) ;  /* 0xfffffffc00fc7947 */ /* 0x000fc0000383ffff */
[----:B------:R-:W-:-:S00]  /*01e0*/  NOP ;  /* 0x0000000000007918 */ /* 0x000fc00000000000 */
        /* <DEDUP_REMOVED lines=9> */
.L_x_15:


//--------------------- .text._Z16testBlockThread8PiPKiS1_ --------------------------
	.section	.text._Z16testBlockThread8PiPKiS1_,"ax",@progbits
	.align	128
        .global         _Z16testBlockThread8PiPKiS1_
        .type           _Z16testBlockThread8PiPKiS1_,@function
        .size           _Z16testBlockThread8PiPKiS1_,(.L_x_16 - _Z16testBlockThread8PiPKiS1_)
        .other          _Z16testBlockThread8PiPKiS1_,@"STO_CUDA_ENTRY STV_DEFAULT"
_Z16testBlockThread8PiPKiS1_:
.text._Z16testBlockThread8PiPKiS1_:
[----:B------:R-:W-:Y:S08]  /*0000*/  LDC R1, c[0x0][0x37c] ;  /* 0x0000df00ff017b82 */ /* 0x000ff00000000800 */
[----:B------:R-:W-:Y:S01]  /*0010*/  S2UR UR4, SR_CTAID.Y ;  /* 0x00000000000479c3 */ /* 0x000fe20000002600 */
[----:B------:R-:W0:Y:S01]  /*0020*/  S2R R0, SR_TID.Y ;  /* 0x0000000000007919 */ /* 0x000e220000002200 */
[----:B------:R-:W1:Y:S01]  /*0030*/  LDCU UR9, c[0x0][0x360] ;  /* 0x00006c00ff0977ac */ /* 0x000e620008000800 */
[----:B------:R-:W1:Y:S01]  /*0040*/  S2R R9, SR_TID.X ;  /* 0x0000000000097919 */ /* 0x000e620000002100 */
[----:B------:R-:W2:Y:S04]  /*0050*/  LDCU UR6, c[0x0][0x370] ;  /* 0x00006e00ff0677ac */ /* 0x000ea80008000800 */
[----:B------:R-:W3:Y:S01]  /*0060*/  S2UR UR7, SR_CTAID.Z ;  /* 0x00000000000779c3 */ /* 0x000ee20000002700 */
[----:B------:R-:W3:Y:S07]  /*0070*/  LDCU UR8, c[0x0][0x374] ;  /* 0x00006e80ff0877ac */ /* 0x000eee0008000800 */
[----:B------:R-:W2:Y:S08]  /*0080*/  S2UR UR5, SR_CTAID.X ;  /* 0x00000000000579c3 */ /* 0x000eb00000002500 */
[----:B------:R-:W0:Y:S08]  /*0090*/  LDC R7, c[0x0][0x364] ;  /* 0x0000d900ff077b82 */ /* 0x000e300000000800 */
[----:B------:R-:W4:Y:S01]  /*00a0*/  LDC.64 R2, c[0x0][0x390] ;  /* 0x0000e400ff027b82 */ /* 0x000f220000000a00 */
[----:B---3--:R-:W-:-:S07]  /*00b0*/  UIMAD UR4, UR7, UR8, UR4 ;  /* 0x00000008070472a4 */ /* 0x008fce000f8e0204 */
[----:B------:R-:W3:Y:S01]  /*00c0*/  LDC.64 R4, c[0x0][0x388] ;  /* 0x0000e200ff047b82 */ /* 0x000ee20000000a00 */
[----:B--2---:R-:W-:Y:S01]  /*00d0*/  UIMAD UR4, UR4, UR6, UR5 ;  /* 0x00000006040472a4 */ /* 0x004fe2000f8e0205 */
[----:B------:R-:W2:Y:S05]  /*00e0*/  LDCU.64 UR6, c[0x0][0x358] ;  /* 0x00006b00ff0677ac */ /* 0x000eaa0008000a00 */
[----:B0-----:R-:W-:Y:S02]  /*00f0*/  IMAD R0, R7, UR4, R0 ;  /* 0x0000000407007c24 */ /* 0x001fe4000f8e0200 */
[----:B------:R-:W0:Y:S02]  /*0100*/  LDC.64 R6, c[0x0][0x380] ;  /* 0x0000e000ff067b82 */ /* 0x000e240000000a00 */
[----:B-1----:R-:W-:-:S04]  /*0110*/  IMAD R9, R0, UR9, R9 ;  /* 0x0000000900097c24 */ /* 0x002fc8000f8e0209 */
[----:B----4-:R-:W-:-:S06]  /*0120*/  IMAD.WIDE R2, R9, 0x4, R2 ;  /* 0x0000000409027825 */ /* 0x010fcc00078e0202 */
[----:B--2---:R-:W2:Y:S01]  /*0130*/  LDG.E R2, desc[UR6][R2.64] ;  /* 0x0000000602027981 */ /* 0x004ea2000c1e1900 */
[----:B---3--:R-:W-:-:S06]  /*0140*/  IMAD.WIDE R4, R9, 0x4, R4 ;  /* 0x0000000409047825 */ /* 0x008fcc00078e0204 */
[----:B------:R-:W2:Y:S01]  /*0150*/  LDG.E R5, desc[UR6][R4.64] ;  /* 0x0000000604057981 */ /* 0x000ea2000c1e1900 */
[----:B0-----:R-:W-:Y:S01]  /*0160*/  IMAD.WIDE R6, R9, 0x4, R6 ;  /* 0x0000000409067825 */ /* 0x001fe200078e0206 */
[----:B--2---:R-:W-:-:S05]  /*0170*/  IADD3 R9, PT, PT, R2, -R5, RZ ;  /* 0x8000000502097210 */ /* 0x004fca0007ffe0ff */
[----:B------:R-:W-:Y:S01]  /*0180*/  STG.E desc[UR6][R6.64], R9 ;  /* 0x0000000906007986 */ /* 0x000fe2000c101906 */
[----:B------:R-:W-:Y:S05]  /*0190*/  EXIT ;  /* 0x000000000000794d */ /* 0x000fea0003800000 */
.L_x_1:
        /* <DEDUP_REMOVED lines=14> */
.L_x_16:


//--------------------- .text._Z16testBlockThread7PiPKiS1_ --------------------------
	.section	.text._Z16testBlockThread7PiPKiS1_,"ax",@progbits
	.align	128
        .global         _Z16testBlockThread7PiPKiS1_
        .type           _Z16testBlockThread7PiPKiS1_,@function
        .size           _Z16testBlockThread7PiPKiS1_,(.L_x_17 - _Z16testBlockThread7PiPKiS1_)
        .other          _Z16testBlockThread7PiPKiS1_,@"STO_CUDA_ENTRY STV_DEFAULT"
_Z16testBlockThread7PiPKiS1_:
.text._Z16testBlockThread7PiPKiS1_:
[----:B------:R-:W-:Y:S01]  /*0000*/  LDC R1, c[0x0][0x37c] ;  /* 0x0000df00ff017b82 */ /* 0x000fe20000000800 */
[----:B------:R-:W0:Y:S07]  /*0010*/  S2R R0, SR_TID.Z ;  /* 0x0000000000007919 */ /* 0x000e2e0000002300 */
[----:B------:R-:W-:Y:S01]  /*0020*/  S2UR UR4, SR_CTAID.X ;  /* 0x00000000000479c3 */ /* 0x000fe20000002500 */
[----:B------:R-:W1:Y:S01]  /*0030*/  LDCU UR8, c[0x0][0x360] ;  /* 0x00006c00ff0877ac */ /* 0x000e620008000800 */
[----:B------:R-:W2:Y:S01]  /*0040*/  S2R R7, SR_TID.Y ;  /* 0x0000000000077919 */ /* 0x000ea20000002200 */
[----:B------:R-:W2:Y:S01]  /*0050*/  LDCU UR9, c[0x0][0x364] ;  /* 0x00006c80ff0977ac */ /* 0x000ea20008000800 */
[----:B------:R-:W1:Y:S04]  /*0060*/  S2R R9, SR_TID.X ;  /* 0x0000000000097919 */ /* 0x000e680000002100 */
[----:B------:R-:W3:Y:S01]  /*0070*/  S2UR UR5, SR_CTAID.Y ;  /* 0x00000000000579c3 */ /* 0x000ee20000002600 */
[----:B------:R-:W3:Y:S07]  /*0080*/  LDCU UR6, c[0x0][0x370] ;  /* 0x00006e00ff0677ac */ /* 0x000eee0008000800 */
[----:B------:R-:W0:Y:S08]  /*0090*/  LDC R11, c[0x0][0x368] ;  /* 0x0000da00ff0b7b82 */ /* 0x000e300000000800 */
[----:B------:R-:W4:Y:S08]  /*00a0*/  LDC.64 R2, c[0x0][0x390] ;  /* 0x0000e400ff027b82 */ /* 0x000f300000000a00 */
[----:B------:R-:W5:Y:S01]  /*00b0*/  LDC.64 R4, c[0x0][0x388] ;  /* 0x0000e200ff047b82 */ /* 0x000f620000000a00 */
[----:B---3--:R-:W-:Y:S01]  /*00c0*/  UIMAD UR4, UR5, UR6, UR4 ;  /* 0x00000006050472a4 */ /* 0x008fe2000f8e0204 */
[----:B------:R-:W3:Y:S05]  /*00d0*/  LDCU.64 UR6, c[0x0][0x358] ;  /* 0x00006b00ff0677ac */ /* 0x000eea0008000a00 */
[----:B0-----:R-:W-:-:S04]  /*00e0*/  IMAD R0, R11, UR4, R0 ;  /* 0x000000040b007c24 */ /* 0x001fc8000f8e0200 */
[----:B--2---:R-:W-:Y:S02]  /*00f0*/  IMAD R0, R0, UR9, R7 ;  /* 0x0000000900007c24 */ /* 0x004fe4000f8e0207 */
[----:B------:R-:W0:Y:S02]  /*0100*/  LDC.64 R6, c[0x0][0x380] ;  /* 0x0000e000ff067b82 */ /* 0x000e240000000a00 */
[----:B-1----:R-:W-:-:S04]  /*0110*/  IMAD R9, R0, UR8, R9 ;  /* 0x0000000800097c24 */ /* 0x002fc8000f8e0209 */
[----:B----4-:R-:W-:-:S04]  /*0120*/  IMAD.WIDE R2, R9, 0x4, R2 ;  /* 0x0000000409027825 */ /* 0x010fc800078e0202 */
[C---:B-----5:R-:W-:Y:S02]  /*0130*/  IMAD.WIDE R4, R9.reuse, 0x4, R4 ;  /* 0x0000000409047825 */ /* 0x060fe400078e0204 */
[----:B---3--:R-:W2:Y:S04]  /*0140*/  LDG.E R2, desc[UR6][R2.64] ;  /* 0x0000000602027981 */ /* 0x008ea8000c1e1900 */
[----:B------:R-:W2:Y:S01]  /*0150*/  LDG.E R5, desc[UR6][R4.64] ;  /* 0x0000000604057981 */ /* 0x000ea2000c1e1900 */
[----:B0-----:R-:W-:Y:S01]  /*0160*/  IMAD.WIDE R6, R9, 0x4, R6 ;  /* 0x0000000409067825 */ /* 0x001fe200078e0206 */
[----:B--2---:R-:W-:-:S05]  /*0170*/  IADD3 R9, PT, PT, R2, -R5, RZ ;  /* 0x8000000502097210 */ /* 0x004fca0007ffe0ff */
[----:B------:R-:W-:Y:S01]  /*0180*/  STG.E desc[UR6][R6.64], R9 ;  /* 0x0000000906007986 */ /* 0x000fe2000c101906 */
[----:B------:R-:W-:Y:S05]  /*0190*/  EXIT ;  /* 0x000000000000794d */ /* 0x000fea0003800000 */
.L_x_2:
        /* <DEDUP_REMOVED lines=14> */
.L_x_17:


//--------------------- .text._Z16testBlockThread6PiPKiS1_ --------------------------
	.section	.text._Z16testBlockThread6PiPKiS1_,"ax",@progbits
	.align	128
        .global         _Z16testBlockThread6PiPKiS1_
        .type           _Z16testBlockThread6PiPKiS1_,@function
        .size           _Z16testBlockThread6PiPKiS1_,(.L_x_18 - _Z16testBlockThread6PiPKiS1_)
        .other          _Z16testBlockThread6PiPKiS1_,@"STO_CUDA_ENTRY STV_DEFAULT"
_Z16testBlockThread6PiPKiS1_:
.text._Z16testBlockThread6PiPKiS1_:
[----:B------:R-:W-:Y:S01]  /*0000*/  LDC R1, c[0x0][0x37c] ;  /* 0x0000df00ff017b82 */ /* 0x000fe20000000800 */
[----:B------:R-:W0:Y:S07]  /*0010*/  S2R R0, SR_TID.Y ;  /* 0x0000000000007919 */ /* 0x000e2e0000002200 */
[----:B------:R-:W-:Y:S01]  /*0020*/  S2UR UR4, SR_CTAID.X ;  /* 0x00000000000479c3 */ /* 0x000fe20000002500 */
[----:B------:R-:W1:Y:S01]  /*0030*/  LDCU UR8, c[0x0][0x360] ;  /* 0x00006c00ff0877ac */ /* 0x000e620008000800 */
[----:B------:R-:W1:Y:S01]  /*0040*/  S2R R9, SR_TID.X ;  /* 0x0000000000097919 */ /* 0x000e620000002100 */
[----:B------:R-:W2:Y:S05]  /*0050*/  LDCU UR6, c[0x0][0x370] ;  /* 0x00006e00ff0677ac */ /* 0x000eaa0008000800 */
[----:B------:R-:W2:Y:S08]  /*0060*/  S2UR UR5, SR_CTAID.Y ;  /* 0x00000000000579c3 */ /* 0x000eb00000002600 */
[----:B------:R-:W0:Y:S08]  /*0070*/  LDC R7, c[0x0][0x364] ;  /* 0x0000d900ff077b82 */ /* 0x000e300000000800 */
[----:B------:R-:W3:Y:S08]  /*0080*/  LDC.64 R2, c[0x0][0x390] ;  /* 0x0000e400ff027b82 */ /* 0x000ef00000000a00 */
[----:B------:R-:W4:Y:S01]  /*0090*/  LDC.64 R4, c[0x0][0x388] ;  /* 0x0000e200ff047b82 */ /* 0x000f220000000a00 */
[----:B--2---:R-:W-:Y:S01]  /*00a0*/  UIMAD UR4, UR5, UR6, UR4 ;  /* 0x00000006050472a4 */ /* 0x004fe2000f8e0204 */
[----:B------:R-:W2:Y:S05]  /*00b0*/  LDCU.64 UR6, c[0x0][0x358] ;  /* 0x00006b00ff0677ac */ /* 0x000eaa0008000a00 */
[----:B0-----:R-:W-:-:S02]  /*00c0*/  IMAD R0, R7, UR4, R0 ;  /* 0x0000000407007c24 */ /* 0x001fc4000f8e0200 */
[----:B------:R-:W0:Y:S02]  /*00d0*/  LDC.64 R6, c[0x0][0x380] ;  /* 0x0000e000ff067b82 */ /* 0x000e240000000a00 */
[----:B-1----:R-:W-:-:S04]  /*00e0*/  IMAD R9, R0, UR8, R9 ;  /* 0x0000000800097c24 */ /* 0x002fc8000f8e0209 */
[----:B---3--:R-:W-:-:S06]  /*00f0*/  IMAD.WIDE R2, R9, 0x4, R2 ;  /* 0x0000000409027825 */ /* 0x008fcc00078e0202 */
[----:B--2---:R-:W2:Y:S01]  /*0100*/  LDG.E R2, desc[UR6][R2.64] ;  /* 0x0000000602027981 */ /* 0x004ea2000c1e1900 */
[----:B----4-:R-:W-:-:S06]  /*0110*/  IMAD.WIDE R4, R9, 0x4, R4 ;  /* 0x0000000409047825 */ /* 0x010fcc00078e0204 */
[----:B------:R-:W2:Y:S01]  /*0120*/  LDG.E R5, desc[UR6][R4.64] ;  /* 0x0000000604057981 */ /* 0x000ea2000c1e1900 */
[----:B0-----:R-:W-:Y:S01]  /*0130*/  IMAD.WIDE R6, R9, 0x4, R6 ;  /* 0x0000000409067825 */ /* 0x001fe200078e0206 */
[----:B--2---:R-:W-:-:S05]  /*0140*/  IADD3 R9, PT, PT, R2, -R5, RZ ;  /* 0x8000000502097210 */ /* 0x004fca0007ffe0ff */
[----:B------:R-:W-:Y:S01]  /*0150*/  STG.E desc[UR6][R6.64], R9 ;  /* 0x0000000906007986 */ /* 0x000fe2000c101906 */
[----:B------:R-:W-:Y:S05]  /*0160*/  EXIT ;  /* 0x000000000000794d */ /* 0x000fea0003800000 */
.L_x_3:
        /* <DEDUP_REMOVED lines=9> */
.L_x_18:


//--------------------- .text._Z16testBlockThread5PiPKiS1_ --------------------------
	.section	.text._Z16testBlockThread5PiPKiS1_,"ax",@progbits
	.align	128
        .global         _Z16testBlockThread5PiPKiS1_
        .type           _Z16testBlockThread5PiPKiS1_,@function
        .size           _Z16testBlockThread5PiPKiS1_,(.L_x_19 - _Z16testBlockThread5PiPKiS1_)
        .other          _Z16testBlockThread5PiPKiS1_,@"STO_CUDA_ENTRY STV_DEFAULT"
_Z16testBlockThread5PiPKiS1_:
.text._Z16testBlockThread5PiPKiS1_:
[----:B------:R-:W-:Y:S08]  /*0000*/  LDC R1, c[0x0][0x37c] ;  /* 0x0000df00ff017b82 */ /* 0x000ff00000000800 */
[----:B------:R-:W-:Y:S01]  /*0010*/  S2UR UR4, SR_CTAID.Y ;  /* 0x00000000000479c3 */ /* 0x000fe20000002600 */
[----:B------:R-:W0:Y:S01]  /*0020*/  S2R R9, SR_TID.X ;  /* 0x0000000000097919 */ /* 0x000e220000002100 */
[----:B------:R-:W1:Y:S01]  /*0030*/  LDCU UR6, c[0x0][0x370] ;  /* 0x00006e00ff0677ac */ /* 0x000e620008000800 */
[----:B------:R-:W2:Y:S05]  /*0040*/  LDCU UR8, c[0x0][0x374] ;  /* 0x00006e80ff0877ac */ /* 0x000eaa0008000800 */
[----:B------:R-:W2:Y:S08]  /*0050*/  S2UR UR7, SR_CTAID.Z ;  /* 0x00000000000779c3 */ /* 0x000eb00000002700 */
[----:B------:R-:W1:Y:S08]  /*0060*/  S2UR UR5, SR_CTAID.X ;  /* 0x00000000000579c3 */ /* 0x000e700000002500 */
[----:B------:R-:W0:Y:S08]  /*0070*/  LDC R0, c[0x0][0x360] ;  /* 0x0000d800ff007b82 */ /* 0x000e300000000800 */
[----:B------:R-:W3:Y:S01]  /*0080*/  LDC.64 R2, c[0x0][0x390] ;  /* 0x0000e400ff027b82 */ /* 0x000ee20000000a00 */
[----:B--2---:R-:W-:Y:S01]  /*0090*/  UIMAD UR4, UR7, UR8, UR4 ;  /* 0x00000008070472a4 */ /* 0x004fe2000f8e0204 */
[----:B------:R-:W2:Y:S06]  /*00a0*/  LDCU.64 UR8, c[0x0][0x358] ;  /* 0x00006b00ff0877ac */ /* 0x000eac0008000a00 */
[----:B------:R-:W4:Y:S01]  /*00b0*/  LDC.64 R4, c[0x0][0x388] ;  /* 0x0000e200ff047b82 */ /* 0x000f220000000a00 */
[----:B-1----:R-:W-:-:S06]  /*00c0*/  UIMAD UR4, UR4, UR6, UR5 ;  /* 0x00000006040472a4 */ /* 0x002fcc000f8e0205 */
[----:B0-----:R-:W-:Y:S01]  /*00d0*/  IMAD R9, R0, UR4, R9 ;  /* 0x0000000400097c24 */ /* 0x001fe2000f8e0209 */
[----:B------:R-:W0:Y:S03]  /*00e0*/  LDC.64 R6, c[0x0][0x380] ;  /* 0x0000e000ff067b82 */ /* 0x000e260000000a00 */
        /* <DEDUP_REMOVED lines=8> */
.L_x_4:
        /* <DEDUP_REMOVED lines=9> */
.L_x_19:


//--------------------- .text._Z16testBlockThread4PiPKiS1_ --------------------------
	.section	.text._Z16testBlockThread4PiPKiS1_,"ax",@progbits
	.align	128
        .global         _Z16testBlockThread4PiPKiS1_
        .type           _Z16testBlockThread4PiPKiS1_,@function
        .size           _Z16testBlockThread4PiPKiS1_,(.L_x_20 - _Z16testBlockThread4PiPKiS1_)
        .other          _Z16testBlockThread4PiPKiS1_,@"STO_CUDA_ENTRY STV_DEFAULT"
_Z16testBlockThread4PiPKiS1_:
.text._Z16testBlockThread4PiPKiS1_:
[----:B------:R-:W-:Y:S01]  /*0000*/  LDC R1, c[0x0][0x37c] ;  /* 0x0000df00ff017b82 */ /* 0x000fe20000000800 */
[----:B------:R-:W0:Y:S07]  /*0010*/  S2R R9, SR_TID.X ;  /* 0x0000000000097919 */ /* 0x000e2e0000002100 */
[----:B------:R-:W-:Y:S01]  /*0020*/  S2UR UR4, SR_CTAID.X ;  /* 0x00000000000479c3 */ /* 0x000fe20000002500 */
[----:B------:R-:W1:Y:S01]  /*0030*/  LDCU UR6, c[0x0][0x370] ;  /* 0x00006e00ff0677ac */ /* 0x000e620008000800 */
[----:B------:R-:W2:Y:S06]  /*0040*/  LDCU.64 UR8, c[0x0][0x358] ;  /* 0x00006b00ff0877ac */ /* 0x000eac0008000a00 */
[----:B------:R-:W1:Y:S08]  /*0050*/  S2UR UR5, SR_CTAID.Y ;  /* 0x00000000000579c3 */ /* 0x000e700000002600 */
[----:B------:R-:W0:Y:S08]  /*0060*/  LDC R0, c[0x0][0x360] ;  /* 0x0000d800ff007b82 */ /* 0x000e300000000800 */
[----:B------:R-:W3:Y:S08]  /*0070*/  LDC.64 R2, c[0x0][0x390] ;  /* 0x0000e400ff027b82 */ /* 0x000ef00000000a00 */
        /* <DEDUP_REMOVED lines=12> */
.L_x_5:
        /* <DEDUP_REMOVED lines=12> */
.L_x_20:


//--------------------- .text._Z16testBlockThread3PiPKiS1_ --------------------------
	.section	.text._Z16testBlockThread3PiPKiS1_,"ax",@progbits
	.align	128
        .global         _Z16testBlockThread3PiPKiS1_
        .type           _Z16testBlockThread3PiPKiS1_,@function
        .size           _Z16testBlockThread3PiPKiS1_,(.L_x_21 - _Z16testBlockThread3PiPKiS1_)
        .other          _Z16testBlockThread3PiPKiS1_,@"STO_CUDA_ENTRY STV_DEFAULT"
_Z16testBlockThread3PiPKiS1_:
.text._Z16testBlockThread3PiPKiS1_:
[----:B------:R-:W-:Y:S01]  /*0000*/  LDC R1, c[0x0][0x37c] ;  /* 0x0000df00ff017b82 */ /* 0x000fe20000000800 */
[----:B------:R-:W0:Y:S01]  /*0010*/  S2R R0, SR_TID.Z ;  /* 0x0000000000007919 */ /* 0x000e220000002300 */
[----:B------:R-:W1:Y:S06]  /*0020*/  LDCU UR6, c[0x0][0x360] ;  /* 0x00006c00ff0677ac */ /* 0x000e6c0008000800 */
[----:B------:R-:W2:Y:S01]  /*0030*/  LDC.64 R2, c[0x0][0x390] ;  /* 0x0000e400ff027b82 */ /* 0x000ea20000000a00 */
[----:B------:R-:W0:Y:S01]  /*0040*/  S2R R11, SR_CTAID.X ;  /* 0x00000000000b7919 */ /* 0x000e220000002500 */
[----:B------:R-:W3:Y:S01]  /*0050*/  LDCU UR7, c[0x0][0x364] ;  /* 0x00006c80ff0777ac */ /* 0x000ee20008000800 */
[----:B------:R-:W3:Y:S01]  /*0060*/  S2R R7, SR_TID.Y ;  /* 0x0000000000077919 */ /* 0x000ee20000002200 */
[----:B------:R-:W0:Y:S04]  /*0070*/  LDCU UR8, c[0x0][0x368] ;  /* 0x00006d00ff0877ac */ /* 0x000e280008000800 */
[----:B------:R-:W4:Y:S01]  /*0080*/  LDC.64 R4, c[0x0][0x388] ;  /* 0x0000e200ff047b82 */ /* 0x000f220000000a00 */
[----:B------:R-:W1:Y:S01]  /*0090*/  S2R R9, SR_TID.X ;  /* 0x0000000000097919 */ /* 0x000e620000002100 */
[----:B------:R-:W5:Y:S01]  /*00a0*/  LDCU.64 UR4, c[0x0][0x358] ;  /* 0x00006b00ff0477ac */ /* 0x000f620008000a00 */
[----:B0-----:R-:W-:-:S04]  /*00b0*/  IMAD R0, R11, UR8, R0 ;  /* 0x000000080b007c24 */ /* 0x001fc8000f8e0200 */
[----:B---3--:R-:W-:Y:S02]  /*00c0*/  IMAD R0, R0, UR7, R7 ;  /* 0x0000000700007c24 */ /* 0x008fe4000f8e0207 */
[----:B------:R-:W0:Y:S02]  /*00d0*/  LDC.64 R6, c[0x0][0x380] ;  /* 0x0000e000ff067b82 */ /* 0x000e240000000a00 */
[----:B-1----:R-:W-:-:S04]  /*00e0*/  IMAD R9, R0, UR6, R9 ;  /* 0x0000000600097c24 */ /* 0x002fc8000f8e0209 */
[----:B--2---:R-:W-:-:S04]  /*00f0*/  IMAD.WIDE R2, R9, 0x4, R2 ;  /* 0x0000000409027825 */ /* 0x004fc800078e0202 */
[C---:B----4-:R-:W-:Y:S02]  /*0100*/  IMAD.WIDE R4, R9.reuse, 0x4, R4 ;  /* 0x0000000409047825 */ /* 0x050fe400078e0204 */
[----:B-----5:R-:W2:Y:S04]  /*0110*/  LDG.E R2, desc[UR4][R2.64] ;  /* 0x0000000402027981 */ /* 0x020ea8000c1e1900 */
[----:B------:R-:W2:Y:S01]  /*0120*/  LDG.E R5, desc[UR4][R4.64] ;  /* 0x0000000404057981 */ /* 0x000ea2000c1e1900 */
[----:B0-----:R-:W-:Y:S01]  /*0130*/  IMAD.WIDE R6, R9, 0x4, R6 ;  /* 0x0000000409067825 */ /* 0x001fe200078e0206 */
[----:B--2---:R-:W-:-:S05]  /*0140*/  IADD3 R9, PT, PT, R2, -R5, RZ ;  /* 0x8000000502097210 */ /* 0x004fca0007ffe0ff */
[----:B------:R-:W-:Y:S01]  /*0150*/  STG.E desc[UR4][R6.64], R9 ;  /* 0x0000000906007986 */ /* 0x000fe2000c101904 */
[----:B------:R-:W-:Y:S05]  /*0160*/  EXIT ;  /* 0x000000000000794d */ /* 0x000fea0003800000 */
.L_x_6:
        /* <DEDUP_REMOVED lines=9> */
.L_x_21:


//--------------------- .text._Z16testBlockThread2PiPKiS1_ --------------------------
	.section	.text._Z16testBlockThread2PiPKiS1_,"ax",@progbits
	.align	128
        .global         _Z16testBlockThread2PiPKiS1_
        .type           _Z16testBlockThread2PiPKiS1_,@function
        .size           _Z16testBlockThread2PiPKiS1_,(.L_x_22 - _Z16testBlockThread2PiPKiS1_)
        .other          _Z16testBlockThread2PiPKiS1_,@"STO_CUDA_ENTRY STV_DEFAULT"
_Z16testBlockThread2PiPKiS1_:
.text._Z16testBlockThread2PiPKiS1_:
[----:B------:R-:W-:Y:S01]  /*0000*/  LDC R1, c[0x0][0x37c] ;  /* 0x0000df00ff017b82 */ /* 0x000fe20000000800 */
[----:B------:R-:W0:Y:S01]  /*0010*/  S2R R0, SR_TID.Y ;  /* 0x0000000000007919 */ /* 0x000e220000002200 */
[----:B------:R-:W1:Y:S06]  /*0020*/  LDCU UR6, c[0x0][0x360] ;  /* 0x00006c00ff0677ac */ /* 0x000e6c0008000800 */
[----:B------:R-:W2:Y:S01]  /*0030*/  LDC.64 R2, c[0x0][0x390] ;  /* 0x0000e400ff027b82 */ /* 0x000ea20000000a00 */
[----:B------:R-:W0:Y:S01]  /*0040*/  S2R R7, SR_CTAID.X ;  /* 0x0000000000077919 */ /* 0x000e220000002500 */
[----:B------:R-:W0:Y:S01]  /*0050*/  LDCU UR7, c[0x0][0x364] ;  /* 0x00006c80ff0777ac */ /* 0x000e220008000800 */
[----:B------:R-:W1:Y:S01]  /*0060*/  S2R R9, SR_TID.X ;  /* 0x0000000000097919 */ /* 0x000e620000002100 */
[----:B------:R-:W3:Y:S04]  /*0070*/  LDCU.64 UR4, c[0x0][0x358] ;  /* 0x00006b00ff0477ac */ /* 0x000ee80008000a00 */
[----:B------:R-:W4:Y:S01]  /*0080*/  LDC.64 R4, c[0x0][0x388] ;  /* 0x0000e200ff047b82 */ /* 0x000f220000000a00 */
[----:B0-----:R-:W-:-:S07]  /*0090*/  IMAD R0, R7, UR7, R0 ;  /* 0x0000000707007c24 */ /* 0x001fce000f8e0200 */
[----:B------:R-:W0:Y:S01]  /*00a0*/  LDC.64 R6, c[0x0][0x380] ;  /* 0x0000e000ff067b82 */ /* 0x000e220000000a00 */
[----:B-1----:R-:W-:-:S04]  /*00b0*/  IMAD R9, R0, UR6, R9 ;  /* 0x0000000600097c24 */ /* 0x002fc8000f8e0209 */
[----:B--2---:R-:W-:-:S04]  /*00c0*/  IMAD.WIDE R2, R9, 0x4, R2 ;  /* 0x0000000409027825 */ /* 0x004fc800078e0202 */
[C---:B----4-:R-:W-:Y:S02]  /*00d0*/  IMAD.WIDE R4, R9.reuse, 0x4, R4 ;  /* 0x0000000409047825 */ /* 0x050fe400078e0204 */
[----:B---3--:R-:W2:Y:S04]  /*00e0*/  LDG.E R2, desc[UR4][R2.64] ;  /* 0x0000000402027981 */ /* 0x008ea8000c1e1900 */
[----:B------:R-:W2:Y:S01]  /*00f0*/  LDG.E R5, desc[UR4][R4.64] ;  /* 0x0000000404057981 */ /* 0x000ea2000c1e1900 */
[----:B0-----:R-:W-:Y:S01]  /*0100*/  IMAD.WIDE R6, R9, 0x4, R6 ;  /* 0x0000000409067825 */ /* 0x001fe200078e0206 */
[----:B--2---:R-:W-:-:S05]  /*0110*/  IADD3 R9, PT, PT, R2, -R5, RZ ;  /* 0x8000000502097210 */ /* 0x004fca0007ffe0ff */
[----:B------:R-:W-:Y:S01]  /*0120*/  STG.E desc[UR4][R6.64], R9 ;  /* 0x0000000906007986 */ /* 0x000fe2000c101904 */
[----:B------:R-:W-:Y:S05]  /*0130*/  EXIT ;  /* 0x000000000000794d */ /* 0x000fea0003800000 */
.L_x_7:
        /* <DEDUP_REMOVED lines=12> */
.L_x_22:


//--------------------- .text._Z16testBlockThread1PiPKiS1_ --------------------------
	.section	.text._Z16testBlockThread1PiPKiS1_,"ax",@progbits
	.align	128
        .global         _Z16testBlockThread1PiPKiS1_
        .type           _Z16testBlockThread1PiPKiS1_,@function
        .size           _Z16testBlockThread1PiPKiS1_,(.L_x_23 - _Z16testBlockThread1PiPKiS1_)
        .other          _Z16testBlockThread1PiPKiS1_,@"STO_CUDA_ENTRY STV_DEFAULT"
_Z16testBlockThread1PiPKiS1_:
.text._Z16testBlockThread1PiPKiS1_:
[----:B------:R-:W-:Y:S01]  /*0000*/  LDC R1, c[0x0][0x37c] ;  /* 0x0000df00ff017b82 */ /* 0x000fe20000000800 */
[----:B------:R-:W0:Y:S07]  /*0010*/  S2R R9, SR_TID.X ;  /* 0x0000000000097919 */ /* 0x000e2e0000002100 */
[----:B------:R-:W1:Y:S01]  /*0020*/  LDC.64 R2, c[0x0][0x390] ;  /* 0x0000e400ff027b82 */ /* 0x000e620000000a00 */
[----:B------:R-:W0:Y:S01]  /*0030*/  LDCU UR6, c[0x0][0x360] ;  /* 0x00006c00ff0677ac */ /* 0x000e220008000800 */
[----:B------:R-:W0:Y:S01]  /*0040*/  S2R R0, SR_CTAID.X ;  /* 0x0000000000007919 */ /* 0x000e220000002500 */
[----:B------:R-:W2:Y:S05]  /*0050*/  LDCU.64 UR4, c[0x0][0x358] ;  /* 0x00006b00ff0477ac */ /* 0x000eaa0008000a00 */
[----:B------:R-:W3:Y:S08]  /*0060*/  LDC.64 R4, c[0x0][0x388] ;  /* 0x0000e200ff047b82 */ /* 0x000ef00000000a00 */
[----:B------:R-:W4:Y:S01]  /*0070*/  LDC.64 R6, c[0x0][0x380] ;  /* 0x0000e000ff067b82 */ /* 0x000f220000000a00 */
[----:B0-----:R-:W-:-:S04]  /*0080*/  IMAD R9, R0, UR6, R9 ;  /* 0x0000000600097c24 */ /* 0x001fc8000f8e0209 */
[----:B-1----:R-:W-:-:S04]  /*0090*/  IMAD.WIDE R2, R9, 0x4, R2 ;  /* 0x0000000409027825 */ /* 0x002fc800078e0202 */
[C---:B---3--:R-:W-:Y:S02]  /*00a0*/  IMAD.WIDE R4, R9.reuse, 0x4, R4 ;  /* 0x0000000409047825 */ /* 0x048fe400078e0204 */
[----:B--2---:R-:W2:Y:S04]  /*00b0*/  LDG.E R2, desc[UR4][R2.64] ;  /* 0x0000000402027981 */ /* 0x004ea8000c1e1900 */
[----:B------:R-:W2:Y:S01]  /*00c0*/  LDG.E R5, desc[UR4][R4.64] ;  /* 0x0000000404057981 */ /* 0x000ea2000c1e1900 */
[----:B----4-:R-:W-:Y:S01]  /*00d0*/  IMAD.WIDE R6, R9, 0x4, R6 ;  /* 0x0000000409067825 */ /* 0x010fe200078e0206 */
[----:B--2---:R-:W-:-:S05]  /*00e0*/  IADD3 R9, PT, PT, R2, -R5, RZ ;  /* 0x8000000502097210 */ /* 0x004fca0007ffe0ff */
[----:B------:R-:W-:Y:S01]  /*00f0*/  STG.E desc[UR4][R6.64], R9 ;  /* 0x0000000906007986 */ /* 0x000fe2000c101904 */
[----:B------:R-:W-:Y:S05]  /*0100*/  EXIT ;  /* 0x000000000000794d */ /* 0x000fea0003800000 */
.L_x_8:
        /* <DEDUP_REMOVED lines=15> */
.L_x_23:


//--------------------- .text._Z10testBlock3PiPKiS1_ --------------------------
	.section	.text._Z10testBlock3PiPKiS1_,"ax",@progbits
	.align	128
        .global         _Z10testBlock3PiPKiS1_
        .type           _Z10testBlock3PiPKiS1_,@function
        .size           _Z10testBlock3PiPKiS1_,(.L_x_24 - _Z10testBlock3PiPKiS1_)
        .other          _Z10testBlock3PiPKiS1_,@"STO_CUDA_ENTRY STV_DEFAULT"
_Z10testBlock3PiPKiS1_:
.text._Z10testBlock3PiPKiS1_:
[----:B------:R-:W-:Y:S01]  /*0000*/  LDC R1, c[0x0][0x37c] ;  /* 0x0000df00ff017b82 */ /* 0x000fe20000000800 */
[----:B------:R-:W0:Y:S07]  /*0010*/  S2R R0, SR_CTAID.Z ;  /* 0x0000000000007919 */ /* 0x000e2e0000002700 */
[----:B------:R-:W1:Y:S01]  /*0020*/  LDC R9, c[0x0][0x370] ;  /* 0x0000dc00ff097b82 */ /* 0x000e620000000800 */
[----:B------:R-:W2:Y:S07]  /*0030*/  LDCU.64 UR4, c[0x0][0x358] ;  /* 0x00006b00ff0477ac */ /* 0x000eae0008000a00 */
[----:B------:R-:W0:Y:S08]  /*0040*/  S2UR UR7, SR_CTAID.Y ;  /* 0x00000000000779c3 */ /* 0x000e300000002600 */
[----:B------:R-:W0:Y:S08]  /*0050*/  LDC R7, c[0x0][0x374] ;  /* 0x0000dd00ff077b82 */ /* 0x000e300000000800 */
[----:B------:R-:W1:Y:S08]  /*0060*/  S2UR UR6, SR_CTAID.X ;  /* 0x00000000000679c3 */ /* 0x000e700000002500 */
[----:B------:R-:W3:Y:S08]  /*0070*/  LDC.64 R2, c[0x0][0x390] ;  /* 0x0000e400ff027b82 */ /* 0x000ef00000000a00 */
[----:B------:R-:W4:Y:S01]  /*0080*/  LDC.64 R4, c[0x0][0x388] ;  /* 0x0000e200ff047b82 */ /* 0x000f220000000a00 */
[----:B0-----:R-:W-:-:S04]  /*0090*/  IMAD R0, R0, R7, UR7 ;  /* 0x0000000700007e24 */ /* 0x001fc8000f8e0207 */
[----:B-1----:R-:W-:-:S03]  /*00a0*/  IMAD R9, R0, R9, UR6 ;  /* 0x0000000600097e24 */ /* 0x002fc6000f8e0209 */
[----:B------:R-:W0:Y:S01]  /*00b0*/  LDC.64 R6, c[0x0][0x380] ;  /* 0x0000e000ff067b82 */ /* 0x000e220000000a00 */
        /* <DEDUP_REMOVED lines=8> */
.L_x_9:
        /* <DEDUP_REMOVED lines=12> */
.L_x_24:


//--------------------- .text._Z10testBlock2PiPKiS1_ --------------------------
	.section	.text._Z10testBlock2PiPKiS1_,"ax",@progbits
	.align	128
        .global         _Z10testBlock2PiPKiS1_
        .type           _Z10testBlock2PiPKiS1_,@function
        .size           _Z10testBlock2PiPKiS1_,(.L_x_25 - _Z10testBlock2PiPKiS1_)
        .other          _Z10testBlock2PiPKiS1_,@"STO_CUDA_ENTRY STV_DEFAULT"
_Z10testBlock2PiPKiS1_:
.text._Z10testBlock2PiPKiS1_:
[----:B------:R-:W-:Y:S01]  /*0000*/  LDC R1, c[0x0][0x37c] ;  /* 0x0000df00ff017b82 */ /* 0x000fe20000000800 */
[----:B------:R-:W0:Y:S07]  /*0010*/  S2R R9, SR_CTAID.Y ;  /* 0x0000000000097919 */ /* 0x000e2e0000002600 */
[----:B------:R-:W0:Y:S01]  /*0020*/  S2UR UR6, SR_CTAID.X ;  /* 0x00000000000679c3 */ /* 0x000e220000002500 */
[----:B------:R-:W1:Y:S07]  /*0030*/  LDCU.64 UR4, c[0x0][0x358] ;  /* 0x00006b00ff0477ac */ /* 0x000e6e0008000a00 */
[----:B------:R-:W0:Y:S08]  /*0040*/  LDC R0, c[0x0][0x370] ;  /* 0x0000dc00ff007b82 */ /* 0x000e300000000800 */
[----:B------:R-:W2:Y:S08]  /*0050*/  LDC.64 R2, c[0x0][0x390] ;  /* 0x0000e400ff027b82 */ /* 0x000eb00000000a00 */
[----:B------:R-:W3:Y:S01]  /*0060*/  LDC.64 R4, c[0x0][0x388] ;  /* 0x0000e200ff047b82 */ /* 0x000ee20000000a00 */
[----:B0-----:R-:W-:-:S07]  /*0070*/  IMAD R9, R9, R0, UR6 ;  /* 0x0000000609097e24 */ /* 0x001fce000f8e0200 */
[----:B------:R-:W0:Y:S01]  /*0080*/  LDC.64 R6, c[0x0][0x380] ;  /* 0x0000e000ff067b82 */ /* 0x000e220000000a00 */
[----:B--2---:R-:W-:-:S06]  /*0090*/  IMAD.WIDE R2, R9, 0x4, R2 ;  /* 0x0000000409027825 */ /* 0x004fcc00078e0202 */
[----:B-1----:R-:W2:Y:S01]  /*00a0*/  LDG.E R2, desc[UR4][R2.64] ;  /* 0x0000000402027981 */ /* 0x002ea2000c1e1900 */
[----:B---3--:R-:W-:-:S06]  /*00b0*/  IMAD.WIDE R4, R9, 0x4, R4 ;  /* 0x0000000409047825 */ /* 0x008fcc00078e0204 */
[----:B------:R-:W2:Y:S01]  /*00c0*/  LDG.E R5, desc[UR4][R4.64] ;  /* 0x0000000404057981 */ /* 0x000ea2000c1e1900 */
[----:B0-----:R-:W-:Y:S01]  /*00d0*/  IMAD.WIDE R6, R9, 0x4, R6 ;  /* 0x0000000409067825 */ /* 0x001fe200078e0206 */
[----:B--2---:R-:W-:-:S05]  /*00e0*/  IADD3 R9, PT, PT, R2, -R5, RZ ;  /* 0x8000000502097210 */ /* 0x004fca0007ffe0ff */
[----:B------:R-:W-:Y:S01]  /*00f0*/  STG.E desc[UR4][R6.64], R9 ;  /* 0x0000000906007986 */ /* 0x000fe2000c101904 */
[----:B------:R-:W-:Y:S05]  /*0100*/  EXIT ;  /* 0x000000000000794d */ /* 0x000fea0003800000 */
.L_x_10:
        /* <DEDUP_REMOVED lines=15> */
.L_x_25:


//--------------------- .text._Z10testBlock1PiPKiS1_ --------------------------
	.section	.text._Z10testBlock1PiPKiS1_,"ax",@progbits
	.align	128
        .global         _Z10testBlock1PiPKiS1_
        .type           _Z10testBlock1PiPKiS1_,@function
        .size           _Z10testBlock1PiPKiS1_,(.L_x_26 - _Z10testBlock1PiPKiS1_)
        .other          _Z10testBlock1PiPKiS1_,@"STO_CUDA_ENTRY STV_DEFAULT"
_Z10testBlock1PiPKiS1_:
.text._Z10testBlock1PiPKiS1_:
[----:B------:R-:W-:Y:S01]  /*0000*/  LDC R1, c[0x0][0x37c] ;  /* 0x0000df00ff017b82 */ /* 0x000fe20000000800 */
[----:B------:R-:W0:Y:S07]  /*0010*/  S2R R9, SR_CTAID.X ;  /* 0x0000000000097919 */ /* 0x000e2e0000002500 */
[----:B------:R-:W0:Y:S01]  /*0020*/  LDC.64 R2, c[0x0][0x390] ;  /* 0x0000e400ff027b82 */ /* 0x000e220000000a00 */
[----:B------:R-:W1:Y:S07]  /*0030*/  LDCU.64 UR4, c[0x0][0x358] ;  /* 0x00006b00ff0477ac */ /* 0x000e6e0008000a00 */
[----:B------:R-:W2:Y:S08]  /*0040*/  LDC.64 R4, c[0x0][0x388] ;  /* 0x0000e200ff047b82 */ /* 0x000eb00000000a00 */
[----:B------:R-:W3:Y:S01]  /*0050*/  LDC.64 R6, c[0x0][0x380] ;  /* 0x0000e000ff067b82 */ /* 0x000ee20000000a00 */
[----:B0-----:R-:W-:-:S04]  /*0060*/  IMAD.WIDE.U32 R2, R9, 0x4, R2 ;  /* 0x0000000409027825 */ /* 0x001fc800078e0002 */
[C---:B--2---:R-:W-:Y:S02]  /*0070*/  IMAD.WIDE.U32 R4, R9.reuse, 0x4, R4 ;  /* 0x0000000409047825 */ /* 0x044fe400078e0004 */
[----:B-1----:R-:W2:Y:S04]  /*0080*/  LDG.E R2, desc[UR4][R2.64] ;  /* 0x0000000402027981 */ /* 0x002ea8000c1e1900 */
[----:B------:R-:W2:Y:S01]  /*0090*/  LDG.E R5, desc[UR4][R4.64] ;  /* 0x0000000404057981 */ /* 0x000ea2000c1e1900 */
[----:B---3--:R-:W-:Y:S01]  /*00a0*/  IMAD.WIDE.U32 R6, R9, 0x4, R6 ;  /* 0x0000000409067825 */ /* 0x008fe200078e0006 */
[----:B--2---:R-:W-:-:S05]  /*00b0*/  IADD3 R9, PT, PT, R2, -R5, RZ ;  /* 0x8000000502097210 */ /* 0x004fca0007ffe0ff */
[----:B------:R-:W-:Y:S01]  /*00c0*/  STG.E desc[UR4][R6.64], R9 ;  /* 0x0000000906007986 */ /* 0x000fe2000c101904 */
[----:B------:R-:W-:Y:S05]  /*00d0*/  EXIT ;  /* 0x000000000000794d */ /* 0x000fea0003800000 */
.L_x_11:
        /* <DEDUP_REMOVED lines=10> */
.L_x_26:


//--------------------- .text._Z11testThread3PiPKiS1_ --------------------------
	.section	.text._Z11testThread3PiPKiS1_,"ax",@progbits
	.align	128
        .global         _Z11testThread3PiPKiS1_
        .type           _Z11testThread3PiPKiS1_,@function
        .size           _Z11testThread3PiPKiS1_,(.L_x_27 - _Z11testThread3PiPKiS1_)
        .other          _Z11testThread3PiPKiS1_,@"STO_CUDA_ENTRY STV_DEFAULT"
_Z11testThread3PiPKiS1_:
.text._Z11testThread3PiPKiS1_:
[----:B------:R-:W-:Y:S01]  /*0000*/  LDC R1, c[0x0][0x37c] ;  /* 0x0000df00ff017b82 */ /* 0x000fe20000000800 */
[----:B------:R-:W0:Y:S01]  /*0010*/  S2R R0, SR_TID.Y ;  /* 0x0000000000007919 */ /* 0x000e220000002200 */
[----:B------:R-:W1:Y:S06]  /*0020*/  LDCU UR6, c[0x0][0x360] ;  /* 0x00006c00ff0677ac */ /* 0x000e6c0008000800 */
[----:B------:R-:W2:Y:S01]  /*0030*/  LDC.64 R2, c[0x0][0x390] ;  /* 0x0000e400ff027b82 */ /* 0x000ea20000000a00 */
[----:B------:R-:W0:Y:S01]  /*0040*/  S2R R7, SR_TID.Z ;  /* 0x0000000000077919 */ /* 0x000e220000002300 */
[----:B------:R-:W0:Y:S01]  /*0050*/  LDCU UR7, c[0x0][0x364] ;  /* 0x00006c80ff0777ac */ /* 0x000e220008000800 */
[----:B------:R-:W1:Y:S01]  /*0060*/  S2R R9, SR_TID.X ;  /* 0x0000000000097919 */ /* 0x000e620000002100 */
[----:B------:R-:W3:Y:S04]  /*0070*/  LDCU.64 UR4, c[0x0][0x358] ;  /* 0x00006b00ff0477ac */ /* 0x000ee80008000a00 */
[----:B------:R-:W4:Y:S01]  /*0080*/  LDC.64 R4, c[0x0][0x388] ;  /* 0x0000e200ff047b82 */ /* 0x000f220000000a00 */
[----:B0-----:R-:W-:-:S07]  /*0090*/  IMAD R0, R7, UR7, R0 ;  /* 0x0000000707007c24 */ /* 0x001fce000f8e0200 */
[----:B------:R-:W0:Y:S01]  /*00a0*/  LDC.64 R6, c[0x0][0x380] ;  /* 0x0000e000ff067b82 */ /* 0x000e220000000a00 */
[----:B-1----:R-:W-:-:S04]  /*00b0*/  IMAD R9, R0, UR6, R9 ;  /* 0x0000000600097c24 */ /* 0x002fc8000f8e0209 */
[----:B--2---:R-:W-:-:S04]  /*00c0*/  IMAD.WIDE.U32 R2, R9, 0x4, R2 ;  /* 0x0000000409027825 */ /* 0x004fc800078e0002 */
[C---:B----4-:R-:W-:Y:S02]  /*00d0*/  IMAD.WIDE.U32 R4, R9.reuse, 0x4, R4 ;  /* 0x0000000409047825 */ /* 0x050fe400078e0004 */
[----:B---3--:R-:W2:Y:S04]  /*00e0*/  LDG.E R2, desc[UR4][R2.64] ;  /* 0x0000000402027981 */ /* 0x008ea8000c1e1900 */
[----:B------:R-:W2:Y:S01]  /*00f0*/  LDG.E R5, desc[UR4][R4.64] ;  /* 0x0000000404057981 */ /* 0x000ea2000c1e1900 */
[----:B0-----:R-:W-:Y:S01]  /*0100*/  IMAD.WIDE.U32 R6, R9, 0x4, R6 ;  /* 0x0000000409067825 */ /* 0x001fe200078e0006 */
[----:B--2---:R-:W-:-:S05]  /*0110*/  IADD3 R9, PT, PT, R2, -R5, RZ ;  /* 0x8000000502097210 */ /* 0x004fca0007ffe0ff */
[----:B------:R-:W-:Y:S01]  /*0120*/  STG.E desc[UR4][R6.64], R9 ;  /* 0x0000000906007986 */ /* 0x000fe2000c101904 */
[----:B------:R-:W-:Y:S05]  /*0130*/  EXIT ;  /* 0x000000000000794d */ /* 0x000fea0003800000 */
.L_x_12:
        /* <DEDUP_REMOVED lines=12> */
.L_x_27:


//--------------------- .text._Z11testThread2PiPKiS1_ --------------------------
	.section	.text._Z11testThread2PiPKiS1_,"ax",@progbits
	.align	128
        .global         _Z11testThread2PiPKiS1_
        .type           _Z11testThread2PiPKiS1_,@function
        .size           _Z11testThread2PiPKiS1_,(.L_x_28 - _Z11testThread2PiPKiS1_)
        .other          _Z11testThread2PiPKiS1_,@"STO_CUDA_ENTRY STV_DEFAULT"
_Z11testThread2PiPKiS1_:
.text._Z11testThread2PiPKiS1_:
[----:B------:R-:W-:Y:S01]  /*0000*/  LDC R1, c[0x0][0x37c] ;  /* 0x0000df00ff017b82 */ /* 0x000fe20000000800 */
[----:B------:R-:W0:Y:S07]  /*0010*/  S2R R9, SR_TID.X ;  /* 0x0000000000097919 */ /* 0x000e2e0000002100 */
[----:B------:R-:W1:Y:S01]  /*0020*/  LDC.64 R2, c[0x0][0x390] ;  /* 0x0000e400ff027b82 */ /* 0x000e620000000a00 */
[----:B------:R-:W0:Y:S01]  /*0030*/  LDCU UR6, c[0x0][0x360] ;  /* 0x00006c00ff0677ac */ /* 0x000e220008000800 */
[----:B------:R-:W0:Y:S01]  /*0040*/  S2R R0, SR_TID.Y ;  /* 0x0000000000007919 */ /* 0x000e220000002200 */
[----:B------:R-:W2:Y:S05]  /*0050*/  LDCU.64 UR4, c[0x0][0x358] ;  /* 0x00006b00ff0477ac */ /* 0x000eaa0008000a00 */
[----:B------:R-:W3:Y:S08]  /*0060*/  LDC.64 R4, c[0x0][0x388] ;  /* 0x0000e200ff047b82 */ /* 0x000ef00000000a00 */
[----:B------:R-:W4:Y:S01]  /*0070*/  LDC.64 R6, c[0x0][0x380] ;  /* 0x0000e000ff067b82 */ /* 0x000f220000000a00 */
[----:B0-----:R-:W-:-:S04]  /*0080*/  IMAD R9, R0, UR6, R9 ;  /* 0x0000000600097c24 */ /* 0x001fc8000f8e0209 */
[----:B-1----:R-:W-:-:S04]  /*0090*/  IMAD.WIDE.U32 R2, R9, 0x4, R2 ;  /* 0x0000000409027825 */ /* 0x002fc800078e0002 */
[C---:B---3--:R-:W-:Y:S02]  /*00a0*/  IMAD.WIDE.U32 R4, R9.reuse, 0x4, R4 ;  /* 0x0000000409047825 */ /* 0x048fe400078e0004 */
[----:B--2---:R-:W2:Y:S04]  /*00b0*/  LDG.E R2, desc[UR4][R2.64] ;  /* 0x0000000402027981 */ /* 0x004ea8000c1e1900 */
[----:B------:R-:W2:Y:S01]  /*00c0*/  LDG.E R5, desc[UR4][R4.64] ;  /* 0x0000000404057981 */ /* 0x000ea2000c1e1900 */
[----:B----4-:R-:W-:Y:S01]  /*00d0*/  IMAD.WIDE.U32 R6, R9, 0x4, R6 ;  /* 0x0000000409067825 */ /* 0x010fe200078e0006 */
[----:B--2---:R-:W-:-:S05]  /*00e0*/  IADD3 R9, PT, PT, R2, -R5, RZ ;  /* 0x8000000502097210 */ /* 0x004fca0007ffe0ff */
[----:B------:R-:W-:Y:S01]  /*00f0*/  STG.E desc[UR4][R6.64], R9 ;  /* 0x0000000906007986 */ /* 0x000fe2000c101904 */
[----:B------:R-:W-:Y:S05]  /*0100*/  EXIT ;  /* 0x000000000000794d */ /* 0x000fea0003800000 */
.L_x_13:
        /* <DEDUP_REMOVED lines=15> */
.L_x_28:


//--------------------- .text._Z11testThread1PiPKiS1_ --------------------------
	.section	.text._Z11testThread1PiPKiS1_,"ax",@progbits
	.align	128
        .global         _Z11testThread1PiPKiS1_
        .type           _Z11testThread1PiPKiS1_,@function
        .size           _Z11testThread1PiPKiS1_,(.L_x_29 - _Z11testThread1PiPKiS1_)
        .other          _Z11testThread1PiPKiS1_,@"STO_CUDA_ENTRY STV_DEFAULT"
_Z11testThread1PiPKiS1_:
.text._Z11testThread1PiPKiS1_:
[----:B------:R-:W-:Y:S01]  /*0000*/  LDC R1, c[0x0][0x37c] ;  /* 0x0000df00ff017b82 */ /* 0x000fe20000000800 */
[----:B------:R-:W0:Y:S07]  /*0010*/  S2R R9, SR_TID.X ;  /* 0x0000000000097919 */ /* 0x000e2e0000002100 */
        /* <DEDUP_REMOVED lines=12> */
.L_x_14:
        /* <DEDUP_REMOVED lines=10> */
.L_x_29:


//--------------------- .nv.shared.reserved.0     --------------------------
	.section	.nv.shared.reserved.0,"aw",@nobits
	.weak		__nv_reservedSMEM_offset_0_alias
	.size		__nv_reservedSMEM_offset_0_alias, 0, 64
	.other		__nv_reservedSMEM_offset_0_alias,@"STO_CUDA_RESERVED_SHARED STV_DEFAULT"
__nv_reservedSMEM_offset_0_alias:
	.zero		0
	.zero		64


//--------------------- .nv.constant0._Z16testBlockThread9PiPKiS1_ --------------------------
	.section	.nv.constant0._Z16testBlockThread9PiPKiS1_,"a",@progbits
	.sectionflags	@""
	.align	4
.nv.constant0._Z16testBlockThread9PiPKiS1_:
	.zero		920


//--------------------- .nv.constant0._Z16testBlockThread8PiPKiS1_ --------------------------
	.section	.nv.constant0._Z16testBlockThread8PiPKiS1_,"a",@progbits
	.sectionflags	@""
	.align	4
.nv.constant0._Z16testBlockThread8PiPKiS1_:
	.zero		920


//--------------------- .nv.constant0._Z16testBlockThread7PiPKiS1_ --------------------------
	.section	.nv.constant0._Z16testBlockThread7PiPKiS1_,"a",@progbits
	.sectionflags	@""
	.align	4
.nv.constant0._Z16testBlockThread7PiPKiS1_:
	.zero		920


//--------------------- .nv.constant0._Z16testBlockThread6PiPKiS1_ --------------------------
	.section	.nv.constant0._Z16testBlockThread6PiPKiS1_,"a",@progbits
	.sectionflags	@""
	.align	4
.nv.constant0._Z16testBlockThread6PiPKiS1_:
	.zero		920


//--------------------- .nv.constant0._Z16testBlockThread5PiPKiS1_ --------------------------
	.section	.nv.constant0._Z16testBlockThread5PiPKiS1_,"a",@progbits
	.sectionflags	@""
	.align	4
.nv.constant0._Z16testBlockThread5PiPKiS1_:
	.zero		920


//--------------------- .nv.constant0._Z16testBlockThread4PiPKiS1_ --------------------------
	.section	.nv.constant0._Z16testBlockThread4PiPKiS1_,"a",@progbits
	.sectionflags	@""
	.align	4
.nv.constant0._Z16testBlockThread4PiPKiS1_:
	.zero		920


//--------------------- .nv.constant0._Z16testBlockThread3PiPKiS1_ --------------------------
	.section	.nv.constant0._Z16testBlockThread3PiPKiS1_,"a",@progbits
	.sectionflags	@""
	.align	4
.nv.constant0._Z16testBlockThread3PiPKiS1_:
	.zero		920


//--------------------- .nv.constant0._Z16testBlockThread2PiPKiS1_ --------------------------
	.section	.nv.constant0._Z16testBlockThread2PiPKiS1_,"a",@progbits
	.sectionflags	@""
	.align	4
.nv.constant0._Z16testBlockThread2PiPKiS1_:
	.zero		920


//--------------------- .nv.constant0._Z16testBlockThread1PiPKiS1_ --------------------------
	.section	.nv.constant0._Z16testBlockThread1PiPKiS1_,"a",@progbits
	.sectionflags	@""
	.align	4
.nv.constant0._Z16testBlockThread1PiPKiS1_:
	.zero		920


//--------------------- .nv.constant0._Z10testBlock3PiPKiS1_ --------------------------
	.section	.nv.constant0._Z10testBlock3PiPKiS1_,"a",@progbits
	.sectionflags	@""
	.align	4
.nv.constant0._Z10testBlock3PiPKiS1_:
	.zero		920


//--------------------- .nv.constant0._Z10testBlock2PiPKiS1_ --------------------------
	.section	.nv.constant0._Z10testBlock2PiPKiS1_,"a",@progbits
	.sectionflags	@""
	.align	4
.nv.constant0._Z10testBlock2PiPKiS1_:
	.zero		920


//--------------------- .nv.constant0._Z10testBlock1PiPKiS1_ --------------------------
	.section	.nv.constant0._Z10testBlock1PiPKiS1_,"a",@progbits
	.sectionflags	@""
	.align	4
.nv.constant0._Z10testBlock1PiPKiS1_:
	.zero		920


//--------------------- .nv.constant0._Z11testThread3PiPKiS1_ --------------------------
	.section	.nv.constant0._Z11testThread3PiPKiS1_,"a",@progbits
	.sectionflags	@""
	.align	4
.nv.constant0._Z11testThread3PiPKiS1_:
	.zero		920


//--------------------- .nv.constant0._Z11testThread2PiPKiS1_ --------------------------
	.section	.nv.constant0._Z11testThread2PiPKiS1_,"a",@progbits
	.sectionflags	@""
	.align	4
.nv.constant0._Z11testThread2PiPKiS1_:
	.zero		920


//--------------------- .nv.constant0._Z11testThread1PiPKiS1_ --------------------------
	.section	.nv.constant0._Z11testThread1PiPKiS1_,"a",@progbits
	.sectionflags	@""
	.align	4
.nv.constant0._Z11testThread1PiPKiS1_:
	.zero		920


//--------------------- SYMBOLS --------------------------

	.type		.nv.reservedSmem.offset0,@object
	.size		.nv.reservedSmem.offset0,0x4
